	.target	sm_90a

	.elftype	@"ET_EXEC"


//--------------------- .note.nv.tkinfo           --------------------------
	.section	.note.nv.tkinfo,"",@"SHT_NOTE"
	.sectionflags	@"SHF_NOTE_NV_TKINFO"
	.tkinfo
        /*0018*/ 	.word	0x00000002
        /*0030*/ 	.string	""
        /*0030*/ 	.string	"ptxas"
        /*0030*/ 	.string	"Cuda compilation tools, release 13.0, V13.0.88"
        /*0030*/ 	.string	"Build cuda_13.0.r13.0/compiler.36424714_0"
        /*0030*/ 	.string	"-arch sm_90a -m 64 "



//--------------------- .note.nv.cuinfo           --------------------------
	.section	.note.nv.cuinfo,"",@"SHT_NOTE"
	.sectionflags	@"SHF_NOTE_NV_CUINFO"
        /*0018*/ 	.short	0x0002
        /*001a*/ 	.short	0x005a
        /*001c*/ 	.short	0x0082
	.zero		2


//--------------------- .nv.info                  --------------------------
	.section	.nv.info,"",@"SHT_CUDA_INFO"
	.align	4


	//----- nvinfo : EIATTR_REGCOUNT
	.align		4
        /*0000*/ 	.byte	0x04, 0x2f
        /*0002*/ 	.short	(.L_15 - .L_14)
	.align		4
.L_14:
        /*0004*/ 	.word	index@(_ZN7cutlass13device_kernelINS_4gemm6kernel13GemmUniversalIN4cute5tupleIJiiiiEEENS1_10collective13CollectiveMmaINS1_34MainloopSm90TmaGmmaWarpSpecializedILi14ENS5_IJNS4_1CILi1EEESB_SB_EEENS1_35KernelTmaWarpSpecializedCooperativeEEENS5_IJNSA_ILi192EEENSA_ILi64EEENSA_ILi32EEEEEENS_6half_tENS5_IJlSB_lEEESJ_SK_NS4_8TiledMMAINS4_8MMA_AtomIJNS4_4SM904GMMA25MMA_64x64x16_F32F16F16_SSILNSO_5MajorE0ELSQ_0ELNSO_7ScaleInE1ELSR_1EEEEEENS4_6LayoutINS5_IJNSA_ILi2EEESB_SB_EEENS5_IJSB_NSA_ILi0EEESX_EEEEENS5_IJNS4_10UnderscoreES10_S10_EEEEENS4_13SM90_TMA_LOADENS4_14ComposedLayoutINS4_7SwizzleILi2ELi4ELi3EEENS4_18smem_ptr_flag_bitsILi16EEENSU_INS5_IJNSA_ILi8EEESH_EEENS5_IJSH_SB_EEEEEEEvNS4_8identityES13_S1D_vS1E_EENS_8epilogue10collective6detail29Sm90TmaWarpSpecializedAdapterINS1H_15DefaultEpilogueISJ_SK_SK_NS1G_6thread17LinearCombinationISJ_Li1EffLNS1L_9ScaleType4KindE0ELNS_15FloatRoundStyleE2ESJ_EENS1_15EpilogueDefaultEEEEEvvEEEEvNT_6ParamsE)
        /*0008*/ 	.word	0x000000a8


	//----- nvinfo : EIATTR_FRAME_SIZE
	.align		4
.L_15:
        /*000c*/ 	.byte	0x04, 0x11
        /*000e*/ 	.short	(.L_17 - .L_16)
	.align		4
.L_16:
        /*0010*/ 	.word	index@(_ZN7cutlass13device_kernelINS_4gemm6kernel13GemmUniversalIN4cute5tupleIJiiiiEEENS1_10collective13CollectiveMmaINS1_34MainloopSm90TmaGmmaWarpSpecializedILi14ENS5_IJNS4_1CILi1EEESB_SB_EEENS1_35KernelTmaWarpSpecializedCooperativeEEENS5_IJNSA_ILi192EEENSA_ILi64EEENSA_ILi32EEEEEENS_6half_tENS5_IJlSB_lEEESJ_SK_NS4_8TiledMMAINS4_8MMA_AtomIJNS4_4SM904GMMA25MMA_64x64x16_F32F16F16_SSILNSO_5MajorE0ELSQ_0ELNSO_7ScaleInE1ELSR_1EEEEEENS4_6LayoutINS5_IJNSA_ILi2EEESB_SB_EEENS5_IJSB_NSA_ILi0EEESX_EEEEENS5_IJNS4_10UnderscoreES10_S10_EEEEENS4_13SM90_TMA_LOADENS4_14ComposedLayoutINS4_7SwizzleILi2ELi4ELi3EEENS4_18smem_ptr_flag_bitsILi16EEENSU_INS5_IJNSA_ILi8EEESH_EEENS5_IJSH_SB_EEEEEEEvNS4_8identityES13_S1D_vS1E_EENS_8epilogue10collective6detail29Sm90TmaWarpSpecializedAdapterINS1H_15DefaultEpilogueISJ_SK_SK_NS1G_6thread17LinearCombinationISJ_Li1EffLNS1L_9ScaleType4KindE0ELNS_15FloatRoundStyleE2ESJ_EENS1_15EpilogueDefaultEEEEEvvEEEEvNT_6ParamsE)
        /*0014*/ 	.word	0x00000000


	//----- nvinfo : EIATTR_MIN_STACK_SIZE
	.align		4
.L_17:
        /*0018*/ 	.byte	0x04, 0x12
        /*001a*/ 	.short	(.L_19 - .L_18)
	.align		4
.L_18:
        /*001c*/ 	.word	index@(_ZN7cutlass13device_kernelINS_4gemm6kernel13GemmUniversalIN4cute5tupleIJiiiiEEENS1_10collective13CollectiveMmaINS1_34MainloopSm90TmaGmmaWarpSpecializedILi14ENS5_IJNS4_1CILi1EEESB_SB_EEENS1_35KernelTmaWarpSpecializedCooperativeEEENS5_IJNSA_ILi192EEENSA_ILi64EEENSA_ILi32EEEEEENS_6half_tENS5_IJlSB_lEEESJ_SK_NS4_8TiledMMAINS4_8MMA_AtomIJNS4_4SM904GMMA25MMA_64x64x16_F32F16F16_SSILNSO_5MajorE0ELSQ_0ELNSO_7ScaleInE1ELSR_1EEEEEENS4_6LayoutINS5_IJNSA_ILi2EEESB_SB_EEENS5_IJSB_NSA_ILi0EEESX_EEEEENS5_IJNS4_10UnderscoreES10_S10_EEEEENS4_13SM90_TMA_LOADENS4_14ComposedLayoutINS4_7SwizzleILi2ELi4ELi3EEENS4_18smem_ptr_flag_bitsILi16EEENSU_INS5_IJNSA_ILi8EEESH_EEENS5_IJSH_SB_EEEEEEEvNS4_8identityES13_S1D_vS1E_EENS_8epilogue10collective6detail29Sm90TmaWarpSpecializedAdapterINS1H_15DefaultEpilogueISJ_SK_SK_NS1G_6thread17LinearCombinationISJ_Li1EffLNS1L_9ScaleType4KindE0ELNS_15FloatRoundStyleE2ESJ_EENS1_15EpilogueDefaultEEEEEvvEEEEvNT_6ParamsE)
        /*0020*/ 	.word	0x00000000
.L_19:


//--------------------- .nv.compat                --------------------------
	.section	.nv.compat,"",@"SHT_CUDA_COMPAT_INFO"
	.align	4
        /*0000*/ 	.byte	0x02, 0x09, 0x01, 0x00, 0x02, 0x02, 0x04, 0x00, 0x02, 0x05, 0x05, 0x00, 0x03, 0x07, 0x01, 0x01
        /*0010*/ 	.byte	0x02, 0x03, 0x01, 0x00, 0x02, 0x06, 0x01, 0x00, 0x04, 0x0b, 0x08, 0x00, 0x00, 0x00, 0x00, 0x00
        /*0020*/ 	.byte	0x00, 0x00, 0x00, 0x00


//--------------------- .nv.info._ZN7cutlass13device_kernelINS_4gemm6kernel13GemmUniversalIN4cute5tupleIJiiiiEEENS1_10collective13CollectiveMmaINS1_34MainloopSm90TmaGmmaWarpSpecializedILi14ENS5_IJNS4_1CILi1EEESB_SB_EEENS1_35KernelTmaWarpSpecializedCooperativeEEENS5_IJNSA_ILi192EEENSA_ILi64EEENSA_ILi32EEEEEENS_6half_tENS5_IJlSB_lEEESJ_SK_NS4_8TiledMMAINS4_8MMA_AtomIJNS4_4SM904GMMA25MMA_64x64x16_F32F16F16_SSILNSO_5MajorE0ELSQ_0ELNSO_7ScaleInE1ELSR_1EEEEEENS4_6LayoutINS5_IJNSA_ILi2EEESB_SB_EEENS5_IJSB_NSA_ILi0EEESX_EEEEENS5_IJNS4_10UnderscoreES10_S10_EEEEENS4_13SM90_TMA_LOADENS4_14ComposedLayoutINS4_7SwizzleILi2ELi4ELi3EEENS4_18smem_ptr_flag_bitsILi16EEENSU_INS5_IJNSA_ILi8EEESH_EEENS5_IJSH_SB_EEEEEEEvNS4_8identityES13_S1D_vS1E_EENS_8epilogue10collective6detail29Sm90TmaWarpSpecializedAdapterINS1H_15DefaultEpilogueISJ_SK_SK_NS1G_6thread17LinearCombinationISJ_Li1EffLNS1L_9ScaleType4KindE0ELNS_15FloatRoundStyleE2ESJ_EENS1_15EpilogueDefaultEEEEEvvEEEEvNT_6ParamsE --------------------------
	.section	.nv.info._ZN7cutlass13device_kernelINS_4gemm6kernel13GemmUniversalIN4cute5tupleIJiiiiEEENS1_10collective13CollectiveMmaINS1_34MainloopSm90TmaGmmaWarpSpecializedILi14ENS5_IJNS4_1CILi1EEESB_SB_EEENS1_35KernelTmaWarpSpecializedCooperativeEEENS5_IJNSA_ILi192EEENSA_ILi64EEENSA_ILi32EEEEEENS_6half_tENS5_IJlSB_lEEESJ_SK_NS4_8TiledMMAINS4_8MMA_AtomIJNS4_4SM904GMMA25MMA_64x64x16_F32F16F16_SSILNSO_5MajorE0ELSQ_0ELNSO_7ScaleInE1ELSR_1EEEEEENS4_6LayoutINS5_IJNSA_ILi2EEESB_SB_EEENS5_IJSB_NSA_ILi0EEESX_EEEEENS5_IJNS4_10UnderscoreES10_S10_EEEEENS4_13SM90_TMA_LOADENS4_14ComposedLayoutINS4_7SwizzleILi2ELi4ELi3EEENS4_18smem_ptr_flag_bitsILi16EEENSU_INS5_IJNSA_ILi8EEESH_EEENS5_IJSH_SB_EEEEEEEvNS4_8identityES13_S1D_vS1E_EENS_8epilogue10collective6detail29Sm90TmaWarpSpecializedAdapterINS1H_15DefaultEpilogueISJ_SK_SK_NS1G_6thread17LinearCombinationISJ_Li1EffLNS1L_9ScaleType4KindE0ELNS_15FloatRoundStyleE2ESJ_EENS1_15EpilogueDefaultEEEEEvvEEEEvNT_6ParamsE,"",@"SHT_CUDA_INFO"
	.sectionflags	@""
	.align	4


	//----- nvinfo : EIATTR_CUDA_API_VERSION
	.align		4
        /*0000*/ 	.byte	0x04, 0x37
        /*0002*/ 	.short	(.L_21 - .L_20)
.L_20:
        /*0004*/ 	.word	0x00000082


	//----- nvinfo : EIATTR_KPARAM_INFO
	.align		4
.L_21:
        /*0008*/ 	.byte	0x04, 0x17
        /*000a*/ 	.short	(.L_23 - .L_22)
.L_22:
        /*000c*/ 	.word	0x00000000
        /*0010*/ 	.short	0x0000
        /*0012*/ 	.short	0x0070
        /*0014*/ 	.byte	0x00, 0xf0, 0x01, 0x10


	//----- nvinfo : EIATTR_SPARSE_MMA_MASK
	.align		4
.L_23:
        /*0018*/ 	.byte	0x03, 0x50
        /*001a*/ 	.short	0x0000


	//----- nvinfo : EIATTR_MAXREG_COUNT
	.align		4
        /*001c*/ 	.byte	0x03, 0x1b
        /*001e*/ 	.short	0x00a8


	//----- nvinfo : EIATTR_NUM_BARRIERS
	.align		4
        /*0020*/ 	.byte	0x02, 0x4c
        /*0022*/ 	.byte	0x01
	.zero		1


	//----- nvinfo : EIATTR_EXTERNS
	.align		4
        /*0024*/ 	.byte	0x04, 0x0f
        /*0026*/ 	.short	(.L_25 - .L_24)


	//   ....[0]....
	.align		4
.L_24:
        /*0028*/ 	.word	index@(__assertfail)


	//----- nvinfo : EIATTR_MERCURY_ISA_VERSION
	.align		4
.L_25:
        /*002c*/ 	.byte	0x03, 0x5f
        /*002e*/ 	.short	0x0101


	//----- nvinfo : EIATTR_INT_WARP_WIDE_INSTR_OFFSETS
	.align		4
        /*0030*/ 	.byte	0x04, 0x31
        /*0032*/ 	.short	(.L_27 - .L_26)


	//   ....[0]....
.L_26:
        /*0034*/ 	.word	0x000004f0


	//   ....[1]....
        /*0038*/ 	.word	0x00000500


	//   ....[2]....
        /*003c*/ 	.word	0x00000640


	//----- nvinfo : EIATTR_COOP_GROUP_MASK_REGIDS
	.align		4
.L_27:
        /*0040*/ 	.byte	0x04, 0x29
        /*0042*/ 	.short	(.L_29 - .L_28)


	//   ....[0]....
.L_28:
        /*0044*/ 	.word	0xffffffff


	//   ....[1]....
        /*0048*/ 	.word	0xffffffff


	//   ....[2]....
        /*004c*/ 	.word	0xffffffff


	//   ....[3]....
        /*0050*/ 	.word	0xffffffff


	//   ....[4]....
        /*0054*/ 	.word	0xffffffff


	//----- nvinfo : EIATTR_COOP_GROUP_INSTR_OFFSETS
	.align		4
.L_29:
        /*0058*/ 	.byte	0x04, 0x28
        /*005a*/ 	.short	(.L_31 - .L_30)


	//   ....[0]....
.L_30:
        /*005c*/ 	.word	0x00000060


	//   ....[1]....
        /*0060*/ 	.word	0x00000070


	//   ....[2]....
        /*0064*/ 	.word	0x00000130


	//   ....[3]....
        /*0068*/ 	.word	0x00000430


	//   ....[4]....
        /*006c*/ 	.word	0x00001350


	//----- nvinfo : EIATTR_REG_RECONFIG
	.align		4
.L_31:
        /*0070*/ 	.byte	0x01, 0x54
	.zero		2


	//----- nvinfo : EIATTR_SYSCALL_OFFSETS
	.align		4
        /*0074*/ 	.byte	0x04, 0x46
        /*0076*/ 	.short	(.L_33 - .L_32)


	//   ....[0]....
.L_32:
        /*0078*/ 	.word	0x00001540


	//----- nvinfo : EIATTR_MBARRIER_INSTR_OFFSETS
	.align		4
.L_33:
        /*007c*/ 	.byte	0x04, 0x39
        /*007e*/ 	.short	(.L_35 - .L_34)


	//   ....[0]....
.L_34:
        /*0080*/ 	.word	0x00000250
        /*0084*/ 	.word	0x000000ff
        /*0088*/ 	.word	0x00000000
        /*008c*/ 	.short	0x0100
        /*008e*/ 	.byte	0x08
	.zero		1


	//   ....[1]....
        /*0090*/ 	.word	0x00000260
        /*0094*/ 	.word	0x000000ff
        /*0098*/ 	.word	0x00000070
        /*009c*/ 	.short	0x0100
        /*009e*/ 	.byte	0x08
	.zero		1


	//   ....[2]....
        /*00a0*/ 	.word	0x00000270
        /*00a4*/ 	.word	0x000000ff
        /*00a8*/ 	.word	0x00000008
        /*00ac*/ 	.short	0x0100
        /*00ae*/ 	.byte	0x08
	.zero		1


	//   ....[3]....
        /*00b0*/ 	.word	0x00000280
        /*00b4*/ 	.word	0x000000ff
        /*00b8*/ 	.word	0x00000078
        /*00bc*/ 	.short	0x0100
        /*00be*/ 	.byte	0x08
	.zero		1


	//   ....[4]....
        /*00c0*/ 	.word	0x00000290
        /*00c4*/ 	.word	0x000000ff
        /*00c8*/ 	.word	0x00000010
        /*00cc*/ 	.short	0x0100
        /*00ce*/ 	.byte	0x08
	.zero		1


	//   ....[5]....
        /*00d0*/ 	.word	0x000002a0
        /*00d4*/ 	.word	0x000000ff
        /*00d8*/ 	.word	0x00000080
        /*00dc*/ 	.short	0x0100
        /*00de*/ 	.byte	0x08
	.zero		1


	//   ....[6]....
        /*00e0*/ 	.word	0x000002b0
        /*00e4*/ 	.word	0x000000ff
        /*00e8*/ 	.word	0x00000018
        /*00ec*/ 	.short	0x0100
        /*00ee*/ 	.byte	0x08
	.zero		1


	//   ....[7]....
        /*00f0*/ 	.word	0x000002c0
        /*00f4*/ 	.word	0x000000ff
        /*00f8*/ 	.word	0x00000088
        /*00fc*/ 	.short	0x0100
        /*00fe*/ 	.byte	0x08
	.zero		1


	//   ....[8]....
        /*0100*/ 	.word	0x000002d0
        /*0104*/ 	.word	0x000000ff
        /*0108*/ 	.word	0x00000020
        /*010c*/ 	.short	0x0100
        /*010e*/ 	.byte	0x08
	.zero		1


	//   ....[9]....
        /*0110*/ 	.word	0x000002e0
        /*0114*/ 	.word	0x000000ff
        /*0118*/ 	.word	0x00000090
        /*011c*/ 	.short	0x0100
        /*011e*/ 	.byte	0x08
	.zero		1


	//   ....[10]....
        /*0120*/ 	.word	0x000002f0
        /*0124*/ 	.word	0x000000ff
        /*0128*/ 	.word	0x00000028
        /*012c*/ 	.short	0x0100
        /*012e*/ 	.byte	0x08
	.zero		1


	//   ....[11]....
        /*0130*/ 	.word	0x00000300
        /*0134*/ 	.word	0x000000ff
        /*0138*/ 	.word	0x00000098
        /*013c*/ 	.short	0x0100
        /*013e*/ 	.byte	0x08
	.zero		1


	//   ....[12]....
        /*0140*/ 	.word	0x00000310
        /*0144*/ 	.word	0x000000ff
        /*0148*/ 	.word	0x00000030
        /*014c*/ 	.short	0x0100
        /*014e*/ 	.byte	0x08
	.zero		1


	//   ....[13]....
        /*0150*/ 	.word	0x00000320
        /*0154*/ 	.word	0x000000ff
        /*0158*/ 	.word	0x000000a0
        /*015c*/ 	.short	0x0100
        /*015e*/ 	.byte	0x08
	.zero		1


	//   ....[14]....
        /*0160*/ 	.word	0x00000330
        /*0164*/ 	.word	0x000000ff
        /*0168*/ 	.word	0x00000038
        /*016c*/ 	.short	0x0100
        /*016e*/ 	.byte	0x08
	.zero		1


	//   ....[15]....
        /*0170*/ 	.word	0x00000340
        /*0174*/ 	.word	0x000000ff
        /*0178*/ 	.word	0x000000a8
        /*017c*/ 	.short	0x0100
        /*017e*/ 	.byte	0x08
	.zero		1


	//   ....[16]....
        /*0180*/ 	.word	0x00000350
        /*0184*/ 	.word	0x000000ff
        /*0188*/ 	.word	0x00000040
        /*018c*/ 	.short	0x0100
        /*018e*/ 	.byte	0x08
	.zero		1


	//   ....[17]....
        /*0190*/ 	.word	0x00000360
        /*0194*/ 	.word	0x000000ff
        /*0198*/ 	.word	0x000000b0
        /*019c*/ 	.short	0x0100
        /*019e*/ 	.byte	0x08
	.zero		1


	//   ....[18]....
        /*01a0*/ 	.word	0x00000370
        /*01a4*/ 	.word	0x000000ff
        /*01a8*/ 	.word	0x00000048
        /*01ac*/ 	.short	0x0100
        /*01ae*/ 	.byte	0x08
	.zero		1


	//   ....[19]....
        /*01b0*/ 	.word	0x00000380
        /*01b4*/ 	.word	0x000000ff
        /*01b8*/ 	.word	0x000000b8
        /*01bc*/ 	.short	0x0100
        /*01be*/ 	.byte	0x08
	.zero		1


	//   ....[20]....
        /*01c0*/ 	.word	0x00000390
        /*01c4*/ 	.word	0x000000ff
        /*01c8*/ 	.word	0x00000050
        /*01cc*/ 	.short	0x0100
        /*01ce*/ 	.byte	0x08
	.zero		1


	//   ....[21]....
        /*01d0*/ 	.word	0x000003a0
        /*01d4*/ 	.word	0x000000ff
        /*01d8*/ 	.word	0x000000c0
        /*01dc*/ 	.short	0x0100
        /*01de*/ 	.byte	0x08
	.zero		1


	//   ....[22]....
        /*01e0*/ 	.word	0x000003b0
        /*01e4*/ 	.word	0x000000ff
        /*01e8*/ 	.word	0x00000058
        /*01ec*/ 	.short	0x0100
        /*01ee*/ 	.byte	0x08
	.zero		1


	//   ....[23]....
        /*01f0*/ 	.word	0x000003c0
        /*01f4*/ 	.word	0x000000ff
        /*01f8*/ 	.word	0x000000c8
        /*01fc*/ 	.short	0x0100
        /*01fe*/ 	.byte	0x08
	.zero		1


	//   ....[24]....
        /*0200*/ 	.word	0x000003d0
        /*0204*/ 	.word	0x000000ff
        /*0208*/ 	.word	0x00000060
        /*020c*/ 	.short	0x0100
        /*020e*/ 	.byte	0x08
	.zero		1


	//   ....[25]....
        /*0210*/ 	.word	0x000003e0
        /*0214*/ 	.word	0x000000ff
        /*0218*/ 	.word	0x000000d0
        /*021c*/ 	.short	0x0100
        /*021e*/ 	.byte	0x08
	.zero		1


	//   ....[26]....
        /*0220*/ 	.word	0x000003f0
        /*0224*/ 	.word	0x000000ff
        /*0228*/ 	.word	0x00000068
        /*022c*/ 	.short	0x0100
        /*022e*/ 	.byte	0x08
	.zero		1


	//   ....[27]....
        /*0230*/ 	.word	0x00000400
        /*0234*/ 	.word	0x000000ff
        /*0238*/ 	.word	0x000000d8
        /*023c*/ 	.short	0x0100
        /*023e*/ 	.byte	0x08
	.zero		1


	//   ....[28]....
        /*0240*/ 	.word	0x000006c0
        /*0244*/ 	.word	0x000000ff
        /*0248*/ 	.word	0x000000f0
        /*024c*/ 	.short	0x0100
        /*024e*/ 	.byte	0x08
	.zero		1


	//   ....[29]....
        /*0250*/ 	.word	0x00000740
        /*0254*/ 	.word	0x000000ff
        /*0258*/ 	.word	0x000000f8
        /*025c*/ 	.short	0x0100
        /*025e*/ 	.byte	0x08
	.zero		1


	//   ....[30]....
        /*0260*/ 	.word	0x000015c0
        /*0264*/ 	.word	0x00000003
        /*0268*/ 	.word	0x00000000
        /*026c*/ 	.short	0x010a
        /*026e*/ 	.byte	0x3f
	.zero		1


	//   ....[31]....
        /*0270*/ 	.word	0x00001620
        /*0274*/ 	.word	0x00000003
        /*0278*/ 	.word	0x00000000
        /*027c*/ 	.short	0x010a
        /*027e*/ 	.byte	0x3f
	.zero		1


	//   ....[32]....
        /*0280*/ 	.word	0x00001950
        /*0284*/ 	.word	0x000000ff
        /*0288*/ 	.word	0x00000000
        /*028c*/ 	.short	0x010a
        /*028e*/ 	.byte	0x04
	.zero		1


	//   ....[33]....
        /*0290*/ 	.word	0x00001990
        /*0294*/ 	.word	0x000000ff
        /*0298*/ 	.word	0x00000000
        /*029c*/ 	.short	0x010a
        /*029e*/ 	.byte	0x04
	.zero		1


	//   ....[34]....
        /*02a0*/ 	.word	0x00001bd0
        /*02a4*/ 	.word	0x000000ff
        /*02a8*/ 	.word	0x00000000
        /*02ac*/ 	.short	0x0101
        /*02ae*/ 	.byte	0x04
	.zero		1


	//   ....[35]....
        /*02b0*/ 	.word	0x00001dc0
        /*02b4*/ 	.word	0x000000ff
        /*02b8*/ 	.word	0x00000000
        /*02bc*/ 	.short	0x0101
        /*02be*/ 	.byte	0x06
	.zero		1


	//   ....[36]....
        /*02c0*/ 	.word	0x00007b10
        /*02c4*/ 	.word	0x0000000e
        /*02c8*/ 	.word	0x00000070
        /*02cc*/ 	.short	0x010a
        /*02ce*/ 	.byte	0x3f
	.zero		1


	//   ....[37]....
        /*02d0*/ 	.word	0x00007eb0
        /*02d4*/ 	.word	0x00000006
        /*02d8*/ 	.word	0x000000f8
        /*02dc*/ 	.short	0x0101
        /*02de*/ 	.byte	0x3f
	.zero		1


	//   ....[38]....
        /*02e0*/ 	.word	0x000085d0
        /*02e4*/ 	.word	0x00000007
        /*02e8*/ 	.word	0x00000000
        /*02ec*/ 	.short	0x010a
        /*02ee*/ 	.byte	0x3f
	.zero		1


	//   ....[39]....
        /*02f0*/ 	.word	0x00008650
        /*02f4*/ 	.word	0x00000009
        /*02f8*/ 	.word	0x00000000
        /*02fc*/ 	.short	0x010a
        /*02fe*/ 	.byte	0x3f
	.zero		1


	//   ....[40]....
        /*0300*/ 	.word	0x000086e0
        /*0304*/ 	.word	0x00000006
        /*0308*/ 	.word	0x00000000
        /*030c*/ 	.short	0x010a
        /*030e*/ 	.byte	0x3f
	.zero		1


	//   ....[41]....
        /*0310*/ 	.word	0x00008770
        /*0314*/ 	.word	0x00000009
        /*0318*/ 	.word	0x00000000
        /*031c*/ 	.short	0x010a
        /*031e*/ 	.byte	0x3f
	.zero		1


	//   ....[42]....
        /*0320*/ 	.word	0x00008800
        /*0324*/ 	.word	0x00000006
        /*0328*/ 	.word	0x00000000
        /*032c*/ 	.short	0x010a
        /*032e*/ 	.byte	0x3f
	.zero		1


	//   ....[43]....
        /*0330*/ 	.word	0x00008890
        /*0334*/ 	.word	0x00000009
        /*0338*/ 	.word	0x00000000
        /*033c*/ 	.short	0x010a
        /*033e*/ 	.byte	0x3f
	.zero		1


	//   ....[44]....
        /*0340*/ 	.word	0x00008920
        /*0344*/ 	.word	0x00000006
        /*0348*/ 	.word	0x00000000
        /*034c*/ 	.short	0x010a
        /*034e*/ 	.byte	0x3f
	.zero		1


	//   ....[45]....
        /*0350*/ 	.word	0x000089b0
        /*0354*/ 	.word	0x00000009
        /*0358*/ 	.word	0x00000000
        /*035c*/ 	.short	0x010a
        /*035e*/ 	.byte	0x3f
	.zero		1


	//   ....[46]....
        /*0360*/ 	.word	0x00008a40
        /*0364*/ 	.word	0x00000006
        /*0368*/ 	.word	0x00000000
        /*036c*/ 	.short	0x010a
        /*036e*/ 	.byte	0x3f
	.zero		1


	//   ....[47]....
        /*0370*/ 	.word	0x00008ad0
        /*0374*/ 	.word	0x00000009
        /*0378*/ 	.word	0x00000000
        /*037c*/ 	.short	0x010a
        /*037e*/ 	.byte	0x3f
	.zero		1


	//   ....[48]....
        /*0380*/ 	.word	0x00008b60
        /*0384*/ 	.word	0x00000006
        /*0388*/ 	.word	0x00000000
        /*038c*/ 	.short	0x010a
        /*038e*/ 	.byte	0x3f
	.zero		1


	//   ....[49]....
        /*0390*/ 	.word	0x00008bf0
        /*0394*/ 	.word	0x00000009
        /*0398*/ 	.word	0x00000000
        /*039c*/ 	.short	0x010a
        /*039e*/ 	.byte	0x3f
	.zero		1


	//   ....[50]....
        /*03a0*/ 	.word	0x00008c80
        /*03a4*/ 	.word	0x00000006
        /*03a8*/ 	.word	0x00000000
        /*03ac*/ 	.short	0x010a
        /*03ae*/ 	.byte	0x3f
	.zero		1


	//   ....[51]....
        /*03b0*/ 	.word	0x00008d10
        /*03b4*/ 	.word	0x00000003
        /*03b8*/ 	.word	0x00000000
        /*03bc*/ 	.short	0x010a
        /*03be*/ 	.byte	0x3f
	.zero		1


	//   ....[52]....
        /*03c0*/ 	.word	0x00008d70
        /*03c4*/ 	.word	0x00000003
        /*03c8*/ 	.word	0x00000000
        /*03cc*/ 	.short	0x010a
        /*03ce*/ 	.byte	0x3f
	.zero		1


	//   ....[53]....
        /*03d0*/ 	.word	0x00008dd0
        /*03d4*/ 	.word	0x00000004
        /*03d8*/ 	.word	0x00000000
        /*03dc*/ 	.short	0x010a
        /*03de*/ 	.byte	0x3f
	.zero		1


	//   ....[54]....
        /*03e0*/ 	.word	0x00008ea0
        /*03e4*/ 	.word	0x0000000e
        /*03e8*/ 	.word	0x00000070
        /*03ec*/ 	.short	0x010a
        /*03ee*/ 	.byte	0x3f
	.zero		1


	//   ....[55]....
        /*03f0*/ 	.word	0x00008f70
        /*03f4*/ 	.word	0x00000007
        /*03f8*/ 	.word	0x00000000
        /*03fc*/ 	.short	0x010a
        /*03fe*/ 	.byte	0x3f
	.zero		1


	//   ....[56]....
        /*0400*/ 	.word	0x00008fc0
        /*0404*/ 	.word	0x00000009
        /*0408*/ 	.word	0x00000000
        /*040c*/ 	.short	0x010a
        /*040e*/ 	.byte	0x3f
	.zero		1


	//   ....[57]....
        /*0410*/ 	.word	0x00009010
        /*0414*/ 	.word	0x00000006
        /*0418*/ 	.word	0x00000000
        /*041c*/ 	.short	0x010a
        /*041e*/ 	.byte	0x3f
	.zero		1


	//   ....[58]....
        /*0420*/ 	.word	0x00009060
        /*0424*/ 	.word	0x00000009
        /*0428*/ 	.word	0x00000000
        /*042c*/ 	.short	0x010a
        /*042e*/ 	.byte	0x3f
	.zero		1


	//   ....[59]....
        /*0430*/ 	.word	0x000090b0
        /*0434*/ 	.word	0x00000006
        /*0438*/ 	.word	0x00000000
        /*043c*/ 	.short	0x010a
        /*043e*/ 	.byte	0x3f
	.zero		1


	//   ....[60]....
        /*0440*/ 	.word	0x00009100
        /*0444*/ 	.word	0x00000009
        /*0448*/ 	.word	0x00000000
        /*044c*/ 	.short	0x010a
        /*044e*/ 	.byte	0x3f
	.zero		1


	//   ....[61]....
        /*0450*/ 	.word	0x00009150
        /*0454*/ 	.word	0x00000006
        /*0458*/ 	.word	0x00000000
        /*045c*/ 	.short	0x010a
        /*045e*/ 	.byte	0x3f
	.zero		1


	//   ....[62]....
        /*0460*/ 	.word	0x000091a0
        /*0464*/ 	.word	0x00000009
        /*0468*/ 	.word	0x00000000
        /*046c*/ 	.short	0x010a
        /*046e*/ 	.byte	0x3f
	.zero		1


	//   ....[63]....
        /*0470*/ 	.word	0x000091f0
        /*0474*/ 	.word	0x00000006
        /*0478*/ 	.word	0x00000000
        /*047c*/ 	.short	0x010a
        /*047e*/ 	.byte	0x3f
	.zero		1


	//   ....[64]....
        /*0480*/ 	.word	0x00009240
        /*0484*/ 	.word	0x00000009
        /*0488*/ 	.word	0x00000000
        /*048c*/ 	.short	0x010a
        /*048e*/ 	.byte	0x3f
	.zero		1


	//   ....[65]....
        /*0490*/ 	.word	0x00009290
        /*0494*/ 	.word	0x00000006
        /*0498*/ 	.word	0x00000000
        /*049c*/ 	.short	0x010a
        /*049e*/ 	.byte	0x3f
	.zero		1


	//   ....[66]....
        /*04a0*/ 	.word	0x000092e0
        /*04a4*/ 	.word	0x00000009
        /*04a8*/ 	.word	0x00000000
        /*04ac*/ 	.short	0x010a
        /*04ae*/ 	.byte	0x3f
	.zero		1


	//   ....[67]....
        /*04b0*/ 	.word	0x00009330
        /*04b4*/ 	.word	0x00000006
        /*04b8*/ 	.word	0x00000000
        /*04bc*/ 	.short	0x010a
        /*04be*/ 	.byte	0x3f
	.zero		1


	//----- nvinfo : EIATTR_NUM_MBARRIERS
	.align		4
.L_35:
        /*04c0*/ 	.byte	0x03, 0x38
        /*04c2*/ 	.short	0x001e


	//----- nvinfo : EIATTR_EXIT_INSTR_OFFSETS
	.align		4
        /*04c4*/ 	.byte	0x04, 0x1c
        /*04c6*/ 	.short	(.L_37 - .L_36)


	//   ....[0]....
.L_36:
        /*04c8*/ 	.word	0x000007e0


	//   ....[1]....
        /*04cc*/ 	.word	0x000010b0


	//   ....[2]....
        /*04d0*/ 	.word	0x000071f0


	//   ....[3]....
        /*04d4*/ 	.word	0x00007820


	//   ....[4]....
        /*04d8*/ 	.word	0x00008d60


	//----- nvinfo : EIATTR_MAX_THREADS
	.align		4
.L_37:
        /*04dc*/ 	.byte	0x04, 0x05
        /*04de*/ 	.short	(.L_39 - .L_38)
.L_38:
        /*04e0*/ 	.word	0x00000180
        /*04e4*/ 	.word	0x00000001
        /*04e8*/ 	.word	0x00000001


	//----- nvinfo : EIATTR_CRS_STACK_SIZE
	.align		4
.L_39:
        /*04ec*/ 	.byte	0x04, 0x1e
        /*04ee*/ 	.short	(.L_41 - .L_40)
.L_40:
        /*04f0*/ 	.word	0x00000000


	//----- nvinfo : EIATTR_CBANK_PARAM_SIZE
	.align		4
.L_41:
        /*04f4*/ 	.byte	0x03, 0x19
        /*04f6*/ 	.short	0x0470


	//----- nvinfo : EIATTR_PARAM_CBANK
	.align		4
        /*04f8*/ 	.byte	0x04, 0x0a
        /*04fa*/ 	.short	(.L_43 - .L_42)
	.align		4
.L_42:
        /*04fc*/ 	.word	index@(.nv.constant0._ZN7cutlass13device_kernelINS_4gemm6kernel13GemmUniversalIN4cute5tupleIJiiiiEEENS1_10collective13CollectiveMmaINS1_34MainloopSm90TmaGmmaWarpSpecializedILi14ENS5_IJNS4_1CILi1EEESB_SB_EEENS1_35KernelTmaWarpSpecializedCooperativeEEENS5_IJNSA_ILi192EEENSA_ILi64EEENSA_ILi32EEEEEENS_6half_tENS5_IJlSB_lEEESJ_SK_NS4_8TiledMMAINS4_8MMA_AtomIJNS4_4SM904GMMA25MMA_64x64x16_F32F16F16_SSILNSO_5MajorE0ELSQ_0ELNSO_7ScaleInE1ELSR_1EEEEEENS4_6LayoutINS5_IJNSA_ILi2EEESB_SB_EEENS5_IJSB_NSA_ILi0EEESX_EEEEENS5_IJNS4_10UnderscoreES10_S10_EEEEENS4_13SM90_TMA_LOADENS4_14ComposedLayoutINS4_7SwizzleILi2ELi4ELi3EEENS4_18smem_ptr_flag_bitsILi16EEENSU_INS5_IJNSA_ILi8EEESH_EEENS5_IJSH_SB_EEEEEEEvNS4_8identityES13_S1D_vS1E_EENS_8epilogue10collective6detail29Sm90TmaWarpSpecializedAdapterINS1H_15DefaultEpilogueISJ_SK_SK_NS1G_6thread17LinearCombinationISJ_Li1EffLNS1L_9ScaleType4KindE0ELNS_15FloatRoundStyleE2ESJ_EENS1_15EpilogueDefaultEEEEEvvEEEEvNT_6ParamsE)
        /*0500*/ 	.short	0x0210
        /*0502*/ 	.short	0x0470


	//----- nvinfo : EIATTR_SW_WAR
	.align		4
.L_43:
        /*0504*/ 	.byte	0x04, 0x36
        /*0506*/ 	.short	(.L_45 - .L_44)
.L_44:
        /*0508*/ 	.word	0x00000008
.L_45:


//--------------------- .nv.callgraph             --------------------------
	.section	.nv.callgraph,"",@"SHT_CUDA_CALLGRAPH"
	.align	4
	.sectionentsize	8
	.align		4
        /*0000*/ 	.word	0x00000000
	.align		4
        /*0004*/ 	.word	0xffffffff
	.align		4
        /*0008*/ 	.word	index@(_ZN7cutlass13device_kernelINS_4gemm6kernel13GemmUniversalIN4cute5tupleIJiiiiEEENS1_10collective13CollectiveMmaINS1_34MainloopSm90TmaGmmaWarpSpecializedILi14ENS5_IJNS4_1CILi1EEESB_SB_EEENS1_35KernelTmaWarpSpecializedCooperativeEEENS5_IJNSA_ILi192EEENSA_ILi64EEENSA_ILi32EEEEEENS_6half_tENS5_IJlSB_lEEESJ_SK_NS4_8TiledMMAINS4_8MMA_AtomIJNS4_4SM904GMMA25MMA_64x64x16_F32F16F16_SSILNSO_5MajorE0ELSQ_0ELNSO_7ScaleInE1ELSR_1EEEEEENS4_6LayoutINS5_IJNSA_ILi2EEESB_SB_EEENS5_IJSB_NSA_ILi0EEESX_EEEEENS5_IJNS4_10UnderscoreES10_S10_EEEEENS4_13SM90_TMA_LOADENS4_14ComposedLayoutINS4_7SwizzleILi2ELi4ELi3EEENS4_18smem_ptr_flag_bitsILi16EEENSU_INS5_IJNSA_ILi8EEESH_EEENS5_IJSH_SB_EEEEEEEvNS4_8identityES13_S1D_vS1E_EENS_8epilogue10collective6detail29Sm90TmaWarpSpecializedAdapterINS1H_15DefaultEpilogueISJ_SK_SK_NS1G_6thread17LinearCombinationISJ_Li1EffLNS1L_9ScaleType4KindE0ELNS_15FloatRoundStyleE2ESJ_EENS1_15EpilogueDefaultEEEEEvvEEEEvNT_6ParamsE)
	.align		4
        /*000c*/ 	.word	index@(__assertfail)
	.align		4
        /*0010*/ 	.word	0x00000000
	.align		4
        /*0014*/ 	.word	0xfffffffe
	.align		4
        /*0018*/ 	.word	0x00000000
	.align		4
        /*001c*/ 	.word	0xfffffffd
	.align		4
        /*0020*/ 	.word	0x00000000
	.align		4
        /*0024*/ 	.word	0xfffffffc


//--------------------- .nv.constant4             --------------------------
	.section	.nv.constant4,"a",@progbits
	.align	8
	.align		8
.nv.constant4:
        /*0000*/ 	.dword	__assertfail
	.align		8
        /*0008*/ 	.dword	__unnamed_1
	.align		8
        /*0010*/ 	.dword	_ZN40_INTERNAL_a4445516_4_k_cu_46b5ec88_122864cuda3std3__45__cpo5beginE
	.align		8
        /*0018*/ 	.dword	_ZN40_INTERNAL_a4445516_4_k_cu_46b5ec88_122864cuda3std3__45__cpo3endE
	.align		8
        /*0020*/ 	.dword	_ZN40_INTERNAL_a4445516_4_k_cu_46b5ec88_122864cuda3std3__45__cpo6cbeginE
	.align		8
        /*0028*/ 	.dword	_ZN40_INTERNAL_a4445516_4_k_cu_46b5ec88_122864cuda3std3__45__cpo4cendE
	.align		8
        /*0030*/ 	.dword	_ZN40_INTERNAL_a4445516_4_k_cu_46b5ec88_122864cuda3std3__442_GLOBAL__N__a4445516_4_k_cu_46b5ec88_122866ignoreE
	.align		8
        /*0038*/ 	.dword	_ZN40_INTERNAL_a4445516_4_k_cu_46b5ec88_122864cuda3std3__419piecewise_constructE
	.align		8
        /*0040*/ 	.dword	_ZN40_INTERNAL_a4445516_4_k_cu_46b5ec88_122864cuda3std3__48in_placeE
	.align		8
        /*0048*/ 	.dword	_ZN40_INTERNAL_a4445516_4_k_cu_46b5ec88_122864cuda3std6ranges3__45__cpo4swapE
	.align		8
        /*0050*/ 	.dword	_ZN40_INTERNAL_a4445516_4_k_cu_46b5ec88_122864cuda3std6ranges3__45__cpo9iter_moveE
	.align		8
        /*0058*/ 	.dword	_ZN40_INTERNAL_a4445516_4_k_cu_46b5ec88_122864cute7productE
	.align		8
        /*0060*/ 	.dword	_ZN40_INTERNAL_a4445516_4_k_cu_46b5ec88_122864cute1_E
	.align		8
        /*0068*/ 	.dword	$str$22
	.align		8
        /*0070*/ 	.dword	$str$23


//--------------------- .text._ZN7cutlass13device_kernelINS_4gemm6kernel13GemmUniversalIN4cute5tupleIJiiiiEEENS1_10collective13CollectiveMmaINS1_34MainloopSm90TmaGmmaWarpSpecializedILi14ENS5_IJNS4_1CILi1EEESB_SB_EEENS1_35KernelTmaWarpSpecializedCooperativeEEENS5_IJNSA_ILi192EEENSA_ILi64EEENSA_ILi32EEEEEENS_6half_tENS5_IJlSB_lEEESJ_SK_NS4_8TiledMMAINS4_8MMA_AtomIJNS4_4SM904GMMA25MMA_64x64x16_F32F16F16_SSILNSO_5MajorE0ELSQ_0ELNSO_7ScaleInE1ELSR_1EEEEEENS4_6LayoutINS5_IJNSA_ILi2EEESB_SB_EEENS5_IJSB_NSA_ILi0EEESX_EEEEENS5_IJNS4_10UnderscoreES10_S10_EEEEENS4_13SM90_TMA_LOADENS4_14ComposedLayoutINS4_7SwizzleILi2ELi4ELi3EEENS4_18smem_ptr_flag_bitsILi16EEENSU_INS5_IJNSA_ILi8EEESH_EEENS5_IJSH_SB_EEEEEEEvNS4_8identityES13_S1D_vS1E_EENS_8epilogue10collective6detail29Sm90TmaWarpSpecializedAdapterINS1H_15DefaultEpilogueISJ_SK_SK_NS1G_6thread17LinearCombinationISJ_Li1EffLNS1L_9ScaleType4KindE0ELNS_15FloatRoundStyleE2ESJ_EENS1_15EpilogueDefaultEEEEEvvEEEEvNT_6ParamsE --------------------------
	.section	.text._ZN7cutlass13device_kernelINS_4gemm6kernel13GemmUniversalIN4cute5tupleIJiiiiEEENS1_10collective13CollectiveMmaINS1_34MainloopSm90TmaGmmaWarpSpecializedILi14ENS5_IJNS4_1CILi1EEESB_SB_EEENS1_35KernelTmaWarpSpecializedCooperativeEEENS5_IJNSA_ILi192EEENSA_ILi64EEENSA_ILi32EEEEEENS_6half_tENS5_IJlSB_lEEESJ_SK_NS4_8TiledMMAINS4_8MMA_AtomIJNS4_4SM904GMMA25MMA_64x64x16_F32F16F16_SSILNSO_5MajorE0ELSQ_0ELNSO_7ScaleInE1ELSR_1EEEEEENS4_6LayoutINS5_IJNSA_ILi2EEESB_SB_EEENS5_IJSB_NSA_ILi0EEESX_EEEEENS5_IJNS4_10UnderscoreES10_S10_EEEEENS4_13SM90_TMA_LOADENS4_14ComposedLayoutINS4_7SwizzleILi2ELi4ELi3EEENS4_18smem_ptr_flag_bitsILi16EEENSU_INS5_IJNSA_ILi8EEESH_EEENS5_IJSH_SB_EEEEEEEvNS4_8identityES13_S1D_vS1E_EENS_8epilogue10collective6detail29Sm90TmaWarpSpecializedAdapterINS1H_15DefaultEpilogueISJ_SK_SK_NS1G_6thread17LinearCombinationISJ_Li1EffLNS1L_9ScaleType4KindE0ELNS_15FloatRoundStyleE2ESJ_EENS1_15EpilogueDefaultEEEEEvvEEEEvNT_6ParamsE,"ax",@progbits
	.align	128
.text._ZN7cutlass13device_kernelINS_4gemm6kernel13GemmUniversalIN4cute5tupleIJiiiiEEENS1_10collective13CollectiveMmaINS1_34MainloopSm90TmaGmmaWarpSpecializedILi14ENS5_IJNS4_1CILi1EEESB_SB_EEENS1_35KernelTmaWarpSpecializedCooperativeEEENS5_IJNSA_ILi192EEENSA_ILi64EEENSA_ILi32EEEEEENS_6half_tENS5_IJlSB_lEEESJ_SK_NS4_8TiledMMAINS4_8MMA_AtomIJNS4_4SM904GMMA25MMA_64x64x16_F32F16F16_SSILNSO_5MajorE0ELSQ_0ELNSO_7ScaleInE1ELSR_1EEEEEENS4_6LayoutINS5_IJNSA_ILi2EEESB_SB_EEENS5_IJSB_NSA_ILi0EEESX_EEEEENS5_IJNS4_10UnderscoreES10_S10_EEEEENS4_13SM90_TMA_LOADENS4_14ComposedLayoutINS4_7SwizzleILi2ELi4ELi3EEENS4_18smem_ptr_flag_bitsILi16EEENSU_INS5_IJNSA_ILi8EEESH_EEENS5_IJSH_SB_EEEEEEEvNS4_8identityES13_S1D_vS1E_EENS_8epilogue10collective6detail29Sm90TmaWarpSpecializedAdapterINS1H_15DefaultEpilogueISJ_SK_SK_NS1G_6thread17LinearCombinationISJ_Li1EffLNS1L_9ScaleType4KindE0ELNS_15FloatRoundStyleE2ESJ_EENS1_15EpilogueDefaultEEEEEvvEEEEvNT_6ParamsE:
        .type           _ZN7cutlass13device_kernelINS_4gemm6kernel13GemmUniversalIN4cute5tupleIJiiiiEEENS1_10collective13CollectiveMmaINS1_34MainloopSm90TmaGmmaWarpSpecializedILi14ENS5_IJNS4_1CILi1EEESB_SB_EEENS1_35KernelTmaWarpSpecializedCooperativeEEENS5_IJNSA_ILi192EEENSA_ILi64EEENSA_ILi32EEEEEENS_6half_tENS5_IJlSB_lEEESJ_SK_NS4_8TiledMMAINS4_8MMA_AtomIJNS4_4SM904GMMA25MMA_64x64x16_F32F16F16_SSILNSO_5MajorE0ELSQ_0ELNSO_7ScaleInE1ELSR_1EEEEEENS4_6LayoutINS5_IJNSA_ILi2EEESB_SB_EEENS5_IJSB_NSA_ILi0EEESX_EEEEENS5_IJNS4_10UnderscoreES10_S10_EEEEENS4_13SM90_TMA_LOADENS4_14ComposedLayoutINS4_7SwizzleILi2ELi4ELi3EEENS4_18smem_ptr_flag_bitsILi16EEENSU_INS5_IJNSA_ILi8EEESH_EEENS5_IJSH_SB_EEEEEEEvNS4_8identityES13_S1D_vS1E_EENS_8epilogue10collective6detail29Sm90TmaWarpSpecializedAdapterINS1H_15DefaultEpilogueISJ_SK_SK_NS1G_6thread17LinearCombinationISJ_Li1EffLNS1L_9ScaleType4KindE0ELNS_15FloatRoundStyleE2ESJ_EENS1_15EpilogueDefaultEEEEEvvEEEEvNT_6ParamsE,@function
        .size           _ZN7cutlass13device_kernelINS_4gemm6kernel13GemmUniversalIN4cute5tupleIJiiiiEEENS1_10collective13CollectiveMmaINS1_34MainloopSm90TmaGmmaWarpSpecializedILi14ENS5_IJNS4_1CILi1EEESB_SB_EEENS1_35KernelTmaWarpSpecializedCooperativeEEENS5_IJNSA_ILi192EEENSA_ILi64EEENSA_ILi32EEEEEENS_6half_tENS5_IJlSB_lEEESJ_SK_NS4_8TiledMMAINS4_8MMA_AtomIJNS4_4SM904GMMA25MMA_64x64x16_F32F16F16_SSILNSO_5MajorE0ELSQ_0ELNSO_7ScaleInE1ELSR_1EEEEEENS4_6LayoutINS5_IJNSA_ILi2EEESB_SB_EEENS5_IJSB_NSA_ILi0EEESX_EEEEENS5_IJNS4_10UnderscoreES10_S10_EEEEENS4_13SM90_TMA_LOADENS4_14ComposedLayoutINS4_7SwizzleILi2ELi4ELi3EEENS4_18smem_ptr_flag_bitsILi16EEENSU_INS5_IJNSA_ILi8EEESH_EEENS5_IJSH_SB_EEEEEEEvNS4_8identityES13_S1D_vS1E_EENS_8epilogue10collective6detail29Sm90TmaWarpSpecializedAdapterINS1H_15DefaultEpilogueISJ_SK_SK_NS1G_6thread17LinearCombinationISJ_Li1EffLNS1L_9ScaleType4KindE0ELNS_15FloatRoundStyleE2ESJ_EENS1_15EpilogueDefaultEEEEEvvEEEEvNT_6ParamsE,(.L_x_213 - _ZN7cutlass13device_kernelINS_4gemm6kernel13GemmUniversalIN4cute5tupleIJiiiiEEENS1_10collective13CollectiveMmaINS1_34MainloopSm90TmaGmmaWarpSpecializedILi14ENS5_IJNS4_1CILi1EEESB_SB_EEENS1_35KernelTmaWarpSpecializedCooperativeEEENS5_IJNSA_ILi192EEENSA_ILi64EEENSA_ILi32EEEEEENS_6half_tENS5_IJlSB_lEEESJ_SK_NS4_8TiledMMAINS4_8MMA_AtomIJNS4_4SM904GMMA25MMA_64x64x16_F32F16F16_SSILNSO_5MajorE0ELSQ_0ELNSO_7ScaleInE1ELSR_1EEEEEENS4_6LayoutINS5_IJNSA_ILi2EEESB_SB_EEENS5_IJSB_NSA_ILi0EEESX_EEEEENS5_IJNS4_10UnderscoreES10_S10_EEEEENS4_13SM90_TMA_LOADENS4_14ComposedLayoutINS4_7SwizzleILi2ELi4ELi3EEENS4_18smem_ptr_flag_bitsILi16EEENSU_INS5_IJNSA_ILi8EEESH_EEENS5_IJSH_SB_EEEEEEEvNS4_8identityES13_S1D_vS1E_EENS_8epilogue10collective6detail29Sm90TmaWarpSpecializedAdapterINS1H_15DefaultEpilogueISJ_SK_SK_NS1G_6thread17LinearCombinationISJ_Li1EffLNS1L_9ScaleType4KindE0ELNS_15FloatRoundStyleE2ESJ_EENS1_15EpilogueDefaultEEEEEvvEEEEvNT_6ParamsE)
        .other          _ZN7cutlass13device_kernelINS_4gemm6kernel13GemmUniversalIN4cute5tupleIJiiiiEEENS1_10collective13CollectiveMmaINS1_34MainloopSm90TmaGmmaWarpSpecializedILi14ENS5_IJNS4_1CILi1EEESB_SB_EEENS1_35KernelTmaWarpSpecializedCooperativeEEENS5_IJNSA_ILi192EEENSA_ILi64EEENSA_ILi32EEEEEENS_6half_tENS5_IJlSB_lEEESJ_SK_NS4_8TiledMMAINS4_8MMA_AtomIJNS4_4SM904GMMA25MMA_64x64x16_F32F16F16_SSILNSO_5MajorE0ELSQ_0ELNSO_7ScaleInE1ELSR_1EEEEEENS4_6LayoutINS5_IJNSA_ILi2EEESB_SB_EEENS5_IJSB_NSA_ILi0EEESX_EEEEENS5_IJNS4_10UnderscoreES10_S10_EEEEENS4_13SM90_TMA_LOADENS4_14ComposedLayoutINS4_7SwizzleILi2ELi4ELi3EEENS4_18smem_ptr_flag_bitsILi16EEENSU_INS5_IJNSA_ILi8EEESH_EEENS5_IJSH_SB_EEEEEEEvNS4_8identityES13_S1D_vS1E_EENS_8epilogue10collective6detail29Sm90TmaWarpSpecializedAdapterINS1H_15DefaultEpilogueISJ_SK_SK_NS1G_6thread17LinearCombinationISJ_Li1EffLNS1L_9ScaleType4KindE0ELNS_15FloatRoundStyleE2ESJ_EENS1_15EpilogueDefaultEEEEEvvEEEEvNT_6ParamsE,@"STO_CUDA_ENTRY STV_DEFAULT"
_ZN7cutlass13device_kernelINS_4gemm6kernel13GemmUniversalIN4cute5tupleIJiiiiEEENS1_10collective13CollectiveMmaINS1_34MainloopSm90TmaGmmaWarpSpecializedILi14ENS5_IJNS4_1CILi1EEESB_SB_EEENS1_35KernelTmaWarpSpecializedCooperativeEEENS5_IJNSA_ILi192EEENSA_ILi64EEENSA_ILi32EEEEEENS_6half_tENS5_IJlSB_lEEESJ_SK_NS4_8TiledMMAINS4_8MMA_AtomIJNS4_4SM904GMMA25MMA_64x64x16_F32F16F16_SSILNSO_5MajorE0ELSQ_0ELNSO_7ScaleInE1ELSR_1EEEEEENS4_6LayoutINS5_IJNSA_ILi2EEESB_SB_EEENS5_IJSB_NSA_ILi0EEESX_EEEEENS5_IJNS4_10UnderscoreES10_S10_EEEEENS4_13SM90_TMA_LOADENS4_14ComposedLayoutINS4_7SwizzleILi2ELi4ELi3EEENS4_18smem_ptr_flag_bitsILi16EEENSU_INS5_IJNSA_ILi8EEESH_EEENS5_IJSH_SB_EEEEEEEvNS4_8identityES13_S1D_vS1E_EENS_8epilogue10collective6detail29Sm90TmaWarpSpecializedAdapterINS1H_15DefaultEpilogueISJ_SK_SK_NS1G_6thread17LinearCombinationISJ_Li1EffLNS1L_9ScaleType4KindE0ELNS_15FloatRoundStyleE2ESJ_EENS1_15EpilogueDefaultEEEEEvvEEEEvNT_6ParamsE:
[----:B------:R-:W0:Y:S01]  /*0000*/  LDC R1, c[0x0][0x28] ;  /* 0x00000a00ff017b82 */ /* 0x000e220000000800 */
[----:B------:R-:W1:Y:S01]  /*0010*/  S2R R3, SR_TID.X ;  /* 0x0000000000037919 */ /* 0x000e620000002100 */
[----:B------:R-:W-:Y:S01]  /*0020*/  ELECT P0, URZ, PT ;  /* 0x00000000003f782f */ /* 0x000fe20003800000 */
[----:B------:R-:W-:Y:S01]  /*0030*/  BSSY B0, `(.L_x_0) ;  /* 0x000000f000007945 */ /* 0x000fe20003800000 */
[--C-:B-1----:R-:W-:Y:S02]  /*0040*/  SHF.R.U32.HI R0, RZ, 0x5, R3.reuse ;  /* 0x00000005ff007819 */ /* 0x102fe40000011603 */
[----:B------:R-:W-:-:S03]  /*0050*/  SHF.R.U32.HI R14, RZ, 0x7, R3 ;  /* 0x00000007ff0e7819 */ /* 0x000fc60000011603 */
[----:B------:R-:W1:Y:S04]  /*0060*/  SHFL.IDX PT, R4, R0, RZ, 0x1f ;  /* 0x00001fff00047589 */ /* 0x000e6800000e0000 */
[----:B------:R2:W3:Y:S01]  /*0070*/  SHFL.IDX PT, R10, R14, RZ, 0x1f ;  /* 0x00001fff0e0a7589 */ /* 0x0004e200000e0000 */
[----:B-1----:R-:W-:-:S13]  /*0080*/  ISETP.NE.OR P0, PT, R4, RZ, !P0 ;  /* 0x000000ff0400720c */ /* 0x002fda0004705670 */
[----:B0-23--:R-:W-:Y:S05]  /*0090*/  @P0 BRA `(.L_x_1) ;  /* 0x0000000000200947 */ /* 0x00dfea0003800000 */
[----:B------:R-:W-:Y:S02]  /*00a0*/  ULDC.64 UR4, c[0x0][0x198] ;  /* 0x0000660000047ab9 */ /* 0x000fe40000000a00 */
[----:B------:R-:W-:Y:S02]  /*00b0*/  UIADD3 UR6, UP0, UR4, 0xf0, URZ ;  /* 0x000000f004067890 */ /* 0x000fe4000ff1e03f */
[----:B------:R-:W-:Y:S02]  /*00c0*/  UIADD3 UR4, UP1, UR4, 0x1f0, URZ ;  /* 0x000001f004047890 */ /* 0x000fe4000ff3e03f */
[----:B------:R-:W-:Y:S02]  /*00d0*/  UIADD3.X UR7, URZ, UR5, URZ, UP0, !UPT ;  /* 0x000000053f077290 */ /* 0x000fe400087fe43f */
[----:B------:R-:W-:-:S07]  /*00e0*/  UIADD3.X UR5, URZ, UR5, URZ, UP1, !UPT ;  /* 0x000000053f057290 */ /* 0x000fce0008ffe43f */
[----:B------:R0:W-:Y:S02]  /*00f0*/  UTMACCTL.PF [UR6] ;  /* 0x00000000060079b9 */ /* 0x0001e40008040000 */
[----:B------:R0:W-:Y:S02]  /*0100*/  UTMACCTL.PF [UR4] ;  /* 0x00000000040079b9 */ /* 0x0001e40008040000 */
[----:B0-----:R-:W-:Y:S01]  /*0110*/  NOP ;  /* 0x0000000000007918 */ /* 0x001fe20000000000 */
.L_x_1:
[----:B------:R-:W-:Y:S05]  /*0120*/  BSYNC B0 ;  /* 0x0000000000007941 */ /* 0x000fea0003800000 */
.L_x_0:
[----:B------:R-:W0:Y:S02]  /*0130*/  SHFL.IDX PT, R2, R0, RZ, 0x1f ;  /* 0x00001fff00027589 */ /* 0x000e2400000e0000 */
[----:B0-----:R-:W-:-:S13]  /*0140*/  ISETP.NE.AND P0, PT, R2, RZ, PT ;  /* 0x000000ff0200720c */ /* 0x001fda0003f05270 */
[----:B------:R-:W-:Y:S05]  /*0150*/  @P0 BRA `(.L_x_2) ;  /* 0x0000000000b40947 */ /* 0x000fea0003800000 */
[----:B------:R-:W-:Y:S01]  /*0160*/  ELECT P0, URZ, PT ;  /* 0x00000000003f782f */ /* 0x000fe20003800000 */
[----:B------:R-:W-:-:S12]  /*0170*/  BSSY B0, `(.L_x_2) ;  /* 0x000002b000007945 */ /* 0x000fd80003800000 */
[----:B------:R-:W-:Y:S05]  /*0180*/  @!P0 BRA `(.L_x_3) ;  /* 0x0000000000a48947 */ /* 0x000fea0003800000 */
[----:B------:R-:W0:Y:S01]  /*0190*/  S2UR UR8, SR_CgaCtaId ;  /* 0x00000000000879c3 */ /* 0x000e220000008800 */
[----:B------:R-:W-:Y:S01]  /*01a0*/  UMOV UR4, 0x400 ;  /* 0x0000040000047882 */ /* 0x000fe20000000000 */
[----:B------:R-:W-:Y:S01]  /*01b0*/  UMOV UR5, 0x1 ;  /* 0x0000000100057882 */ /* 0x000fe20000000000 */
[----:B------:R-:W-:Y:S02]  /*01c0*/  UMOV UR6, 0x100 ;  /* 0x0000010000067882 */ /* 0x000fe40000000000 */
[----:B------:R-:W-:-:S04]  /*01d0*/  UIADD3 UR6, -UR6, 0x100000, URZ ;  /* 0x0010000006067890 */ /* 0x000fc8000fffe13f */
[----:B------:R-:W-:Y:S02]  /*01e0*/  USHF.L.U32 UR7, UR6, 0xb, URZ ;  /* 0x0000000b06077899 */ /* 0x000fe4000800063f */
[----:B------:R-:W-:Y:S02]  /*01f0*/  USHF.L.U32 UR6, UR6, 0x1, URZ ;  /* 0x0000000106067899 */ /* 0x000fe4000800063f */
[----:B0-----:R-:W-:Y:S02]  /*0200*/  ULEA UR8, UR8, UR4, 0x18 ;  /* 0x0000000408087291 */ /* 0x001fe4000f8ec03f */
[----:B------:R-:W-:-:S04]  /*0210*/  UIADD3 UR4, -UR5, 0x100000, URZ ;  /* 0x0010000005047890 */ /* 0x000fc8000fffe13f */
[----:B------:R-:W-:Y:S02]  /*0220*/  USHF.L.U32 UR5, UR4, 0xb, URZ ;  /* 0x0000000b04057899 */ /* 0x000fe4000800063f */
[----:B------:R-:W-:Y:S01]  /*0230*/  USHF.L.U32 UR4, UR4, 0x1, URZ ;  /* 0x0000000104047899 */ /* 0x000fe2000800063f */
[----:B------:R-:W0:Y:S11]  /*0240*/  FENCE.VIEW.ASYNC.S ;  /* 0x00000000000073c6 */ /* 0x000e360000000000 */
[----:B0-----:R0:W1:Y:S01]  /*0250*/  SYNCS.EXCH.64 URZ, [UR8], UR4 ;  /* 0x00000004083f75b2 */ /* 0x0010620008000100 */
[----:B------:R0:W2:Y:S01]  /*0260*/  SYNCS.EXCH.64 URZ, [UR8+0x70], UR6 ;  /* 0x00007006083f75b2 */ /* 0x0000a20008000100 */
[----:B------:R0:W3:Y:S01]  /*0270*/  SYNCS.EXCH.64 URZ, [UR8+0x8], UR4 ;  /* 0x00000804083f75b2 */ /* 0x0000e20008000100 */
[----:B------:R0:W4:Y:S01]  /*0280*/  SYNCS.EXCH.64 URZ, [UR8+0x78], UR6 ;  /* 0x00007806083f75b2 */ /* 0x0001220008000100 */
[----:B------:R0:W0:Y:S01]  /*0290*/  SYNCS.EXCH.64 URZ, [UR8+0x10], UR4 ;  /* 0x00001004083f75b2 */ /* 0x0000220008000100 */
        /* <DEDUP_REMOVED lines=23> */
[----:B-1234-:R-:W-:Y:S01]  /*0410*/  NOP ;  /* 0x0000000000007918 */ /* 0x01efe20000000000 */
.L_x_3:
[----:B0-----:R-:W-:Y:S05]  /*0420*/  BSYNC B0 ;  /* 0x0000000000007941 */ /* 0x001fea0003800000 */
.L_x_2:
[----:B------:R-:W0:Y:S01]  /*0430*/  SHFL.IDX PT, R0, R0, RZ, 0x1f ;  /* 0x00001fff00007589 */ /* 0x000e2200000e0000 */
[----:B------:R-:W1:Y:S01]  /*0440*/  LDC R2, c[0x0][0x65c] ;  /* 0x00019700ff027b82 */ /* 0x000e620000000800 */
[----:B------:R-:W-:Y:S02]  /*0450*/  ELECT P0, URZ, PT ;  /* 0x00000000003f782f */ /* 0x000fe40003800000 */
[----:B------:R-:W-:Y:S01]  /*0460*/  LOP3.LUT R7, R7, 0xfffff7ff, RZ, 0xc0, !PT ;  /* 0xfffff7ff07077812 */ /* 0x000fe200078ec0ff */
[----:B------:R-:W2:Y:S01]  /*0470*/  S2R R5, SR_CTAID.Y ;  /* 0x0000000000057919 */ /* 0x000ea20000002600 */
[----:B------:R-:W-:Y:S01]  /*0480*/  UMOV UR4, 0x20 ;  /* 0x0000002000047882 */ /* 0x000fe20000000000 */
[----:B------:R-:W-:Y:S01]  /*0490*/  NOP ;  /* 0x0000000000007918 */ /* 0x000fe20000000000 */
[----:B------:R-:W-:Y:S01]  /*04a0*/  ISETP.NE.AND P2, PT, R10, RZ, PT ;  /* 0x000000ff0a00720c */ /* 0x000fe20003f45270 */
[----:B------:R-:W3:Y:S01]  /*04b0*/  S2R R6, SR_CTAID.X ;  /* 0x0000000000067919 */ /* 0x000ee20000002500 */
[----:B------:R-:W-:Y:S01]  /*04c0*/  NOP ;  /* 0x0000000000007918 */ /* 0x000fe20000000000 */
[----:B0-----:R-:W-:-:S02]  /*04d0*/  ISETP.NE.OR P0, PT, R0, RZ, !P0 ;  /* 0x000000ff0000720c */ /* 0x001fc40004705670 */
[----:B-1----:R-:W-:-:S11]  /*04e0*/  ISETP.NE.AND P3, PT, R2, 0x1, PT ;  /* 0x000000010200780c */ /* 0x002fd60003f65270 */
[----:B------:R-:W-:Y:S01]  /*04f0*/  VOTEU.ALL UP0, P0 ;  /* 0x00000000003f7886 */ /* 0x000fe20000000000 */
[----:B------:R-:W-:Y:S01]  /*0500*/  VOTEU.ALL UP1, P0 ;  /* 0x00000000003f7886 */ /* 0x000fe20000020000 */
[----:B------:R-:W-:Y:S01]  /*0510*/  @P3 LOP3.LUT R7, R7, 0x800, RZ, 0xfc, !PT ;  /* 0x0000080007073812 */ /* 0x000fe200078efcff */
[----:B------:R-:W3:Y:S01]  /*0520*/  @P3 LDC R17, c[0x0][0x10] ;  /* 0x00000400ff113b82 */ /* 0x000ee20000000800 */
[----:B------:R-:W-:Y:S01]  /*0530*/  SHF.R.S32.HI R7, RZ, 0x1f, R4 ;  /* 0x0000001fff077819 */ /* 0x000fe20000011404 */
[----:B------:R-:W-:Y:S01]  /*0540*/  @!UP0 UMOV UR6, 0x400 ;  /* 0x0000040000068882 */ /* 0x000fe20000000000 */
[----:B------:R-:W-:-:S04]  /*0550*/  @!UP0 UIADD3 UR4, -UR4, 0x100000, URZ ;  /* 0x0010000004048890 */ /* 0x000fc8000fffe13f */
[----:B------:R-:W-:Y:S02]  /*0560*/  @!UP0 USHF.L.U32 UR5, UR4, 0xb, URZ ;  /* 0x0000000b04058899 */ /* 0x000fe4000800063f */
[----:B------:R-:W-:Y:S01]  /*0570*/  @!UP0 USHF.L.U32 UR4, UR4, 0x1, URZ ;  /* 0x0000000104048899 */ /* 0x000fe2000800063f */
[----:B--2---:R-:W-:Y:S01]  /*0580*/  @P3 IMAD.MOV.U32 R8, RZ, RZ, R5 ;  /* 0x000000ffff083224 */ /* 0x004fe200078e0005 */
[----:B------:R-:W-:Y:S01]  /*0590*/  LEA.HI R7, R7, R4, RZ, 0x2 ;  /* 0x0000000407077211 */ /* 0x000fe200078f10ff */
[----:B------:R-:W-:Y:S01]  /*05a0*/  @P3 IMAD.MOV.U32 R9, RZ, RZ, RZ ;  /* 0x000000ffff093224 */ /* 0x000fe200078e00ff */
[----:B------:R-:W0:Y:S02]  /*05b0*/  @!UP0 S2UR UR7, SR_CgaCtaId ;  /* 0x00000000000789c3 */ /* 0x000e240000008800 */
[----:B------:R-:W-:-:S05]  /*05c0*/  LOP3.LUT R7, R7, 0xfffffffc, RZ, 0xc0, !PT ;  /* 0xfffffffc07077812 */ /* 0x000fca00078ec0ff */
[----:B------:R-:W-:Y:S01]  /*05d0*/  IMAD.IADD R0, R4, 0x1, -R7 ;  /* 0x0000000104007824 */ /* 0x000fe200078e0a07 */
[----:B------:R-:W-:Y:S01]  /*05e0*/  LOP3.LUT R4, R3, 0x7f, RZ, 0xc0, !PT ;  /* 0x0000007f03047812 */ /* 0x000fe200078ec0ff */
[----:B------:R-:W1:Y:S01]  /*05f0*/  @!P3 LDC R11, c[0x0][0xc] ;  /* 0x00000300ff0bbb82 */ /* 0x000e620000000800 */
[----:B------:R-:W-:Y:S02]  /*0600*/  IMAD.MOV.U32 R7, RZ, RZ, RZ ;  /* 0x000000ffff077224 */ /* 0x000fe400078e00ff */
[----:B------:R-:W-:Y:S01]  /*0610*/  ISETP.NE.AND P1, PT, R0, 0x3, PT ;  /* 0x000000030000780c */ /* 0x000fe20003f25270 */
[----:B---3--:R-:W-:Y:S01]  /*0620*/  @P3 IMAD.WIDE.U32 R16, R6, R17, R8 ;  /* 0x0000001106103225 */ /* 0x008fe200078e0008 */
[----:B0-----:R-:W-:Y:S01]  /*0630*/  @!UP0 ULEA UR8, UR7, UR6, 0x18 ;  /* 0x0000000607088291 */ /* 0x001fe2000f8ec03f */
[----:B------:R-:W-:Y:S02]  /*0640*/  VOTEU.ALL UP0, P0 ;  /* 0x00000000003f7886 */ /* 0x000fe40000000000 */
[----:B------:R-:W-:Y:S01]  /*0650*/  ULDC UR6, c[0x0][0xc] ;  /* 0x0000030000067ab9 */ /* 0x000fe20000000800 */
[----:B------:R-:W-:Y:S01]  /*0660*/  ISETP.EQ.OR P0, PT, R0, RZ, !P1 ;  /* 0x000000ff0000720c */ /* 0x000fe20004f02670 */
[----:B------:R-:W-:-:S03]  /*0670*/  ULDC UR7, c[0x0][0x10] ;  /* 0x0000040000077ab9 */ /* 0x000fc60000000800 */
[C---:B------:R-:W-:Y:S01]  /*0680*/  ISETP.EQ.AND P0, PT, R10.reuse, RZ, P0 ;  /* 0x000000ff0a00720c */ /* 0x040fe20000702270 */
[----:B------:R-:W-:Y:S02]  /*0690*/  VIADD R10, R10, 0xffffffff ;  /* 0xffffffff0a0a7836 */ /* 0x000fe40000000000 */
[----:B-1----:R-:W-:Y:S01]  /*06a0*/  @!P3 IMAD.WIDE.U32 R8, R11, R5, R6 ;  /* 0x000000050b08b225 */ /* 0x002fe200078e0006 */
[----:B------:R-:W0:Y:S02]  /*06b0*/  FENCE.VIEW.ASYNC.S ;  /* 0x00000000000073c6 */ /* 0x000e240000000000 */
[----:B0-----:R-:W0:Y:S01]  /*06c0*/  @!UP0 SYNCS.EXCH.64 URZ, [UR8+0xf0], UR4 ;  /* 0x0000f004083f85b2 */ /* 0x001e220008000100 */
[----:B------:R-:W-:Y:S01]  /*06d0*/  SEL R18, RZ, 0x1, !P0 ;  /* 0x00000001ff127807 */ /* 0x000fe20004000000 */
[----:B------:R-:W-:Y:S01]  /*06e0*/  @P3 IMAD.MOV.U32 R11, RZ, RZ, RZ ;  /* 0x000000ffff0b3224 */ /* 0x000fe200078e00ff */
[----:B------:R-:W-:Y:S01]  /*06f0*/  ISETP.GE.U32.AND P1, PT, R10, 0x2, PT ;  /* 0x000000020a00780c */ /* 0x000fe20003f26070 */
[----:B------:R-:W-:-:S02]  /*0700*/  @!P3 IMAD.MOV.U32 R16, RZ, RZ, R8 ;  /* 0x000000ffff10b224 */ /* 0x000fc400078e0008 */
[----:B------:R-:W-:Y:S01]  /*0710*/  @P3 IMAD.IADD R17, R17, 0x1, R11 ;  /* 0x0000000111113824 */ /* 0x000fe200078e020b */
[----:B------:R-:W-:Y:S01]  /*0720*/  SEL R18, R18, 0x2, P1 ;  /* 0x0000000212127807 */ /* 0x000fe20000800000 */
[----:B------:R-:W-:Y:S01]  /*0730*/  @!P3 IMAD.MOV.U32 R17, RZ, RZ, R9 ;  /* 0x000000ffff11b224 */ /* 0x000fe200078e0009 */
[----:B------:R1:W0:Y:S01]  /*0740*/  @!UP1 SYNCS.EXCH.64 URZ, [UR8+0xf8], UR4 ;  /* 0x0000f804083f95b2 */ /* 0x0002220008000100 */
[----:B------:R-:W-:Y:S01]  /*0750*/  NOP ;  /* 0x0000000000007918 */ /* 0x000fe20000000000 */
[----:B-1----:R-:W-:-:S03]  /*0760*/  UIMAD.WIDE.U32 UR4, UR6, UR7, URZ ;  /* 0x00000007060472a5 */ /* 0x002fc6000f8e003f */
[----:B------:R-:W-:Y:S02]  /*0770*/  ULDC UR6, c[0x0][0x14] ;  /* 0x0000050000067ab9 */ /* 0x000fe40000000800 */
[----:B------:R-:W-:Y:S02]  /*0780*/  UIMAD.WIDE.U32 UR36, UR4, UR6, URZ ;  /* 0x00000006042472a5 */ /* 0x000fe4000f8e003f */
[----:B------:R-:W-:-:S04]  /*0790*/  UIMAD UR42, UR5, UR6, URZ ;  /* 0x00000006052a72a4 */ /* 0x000fc8000f8e023f */
[----:B------:R-:W-:Y:S01]  /*07a0*/  UIADD3 UR42, UR37, UR42, URZ ;  /* 0x0000002a252a7290 */ /* 0x000fe2000fffe03f */
[----:B0-----:R-:W-:Y:S06]  /*07b0*/  BAR.SYNC.DEFER_BLOCKING 0x0 ;  /* 0x0000000000007b1d */ /* 0x001fec0000010000 */
[----:B------:R-:W-:Y:S05]  /*07c0*/  @!P2 BRA `(.L_x_4) ;  /* 0x00000068008ca947 */ /* 0x000fea0003800000 */
[----:B------:R-:W-:-:S13]  /*07d0*/  ISETP.GT.U32.AND P0, PT, R10, 0x1, PT ;  /* 0x000000010a00780c */ /* 0x000fda0003f04070 */
[----:B------:R-:W-:Y:S05]  /*07e0*/  @P0 EXIT ;  /* 0x000000000000094d */ /* 0x000fea0003800000 */
[----:B------:R-:W-:Y:S01]  /*07f0*/  ULDC.64 UR4, c[0x0][0x650] ;  /* 0x0001940000047ab9 */ /* 0x000fe20000000a00 */
[----:B------:R-:W-:Y:S01]  /*0800*/  PRMT R0, RZ, 0x7610, R0 ;  /* 0x00007610ff007816 */ /* 0x000fe20000000000 */
[----:B------:R-:W-:Y:S01]  /*0810*/  IMAD.MOV.U32 R107, RZ, RZ, -0x1 ;  /* 0xffffffffff6b7424 */ /* 0x000fe200078e00ff */
[----:B------:R-:W-:Y:S01]  /*0820*/  ISETP.GE.U32.AND P0, PT, R16, UR4, PT ;  /* 0x0000000410007c0c */ /* 0x000fe2000bf06070 */
[----:B------:R-:W-:Y:S02]  /*0830*/  IMAD.MOV.U32 R100, RZ, RZ, -0x1 ;  /* 0xffffffffff647424 */ /* 0x000fe400078e00ff */
[----:B------:R-:W-:Y:S01]  /*0840*/  IMAD.MOV.U32 R19, RZ, RZ, -0x1 ;  /* 0xffffffffff137424 */ /* 0x000fe200078e00ff */
[----:B------:R-:W-:-:S13]  /*0850*/  ISETP.GE.U32.AND.EX P0, PT, R17, UR5, PT, P0 ;  /* 0x0000000511007c0c */ /* 0x000fda000bf06100 */
[----:B------:R-:W-:Y:S05]  /*0860*/  @P0 BRA `(.L_x_5) ;  /* 0x0000000400580947 */ /* 0x000fea0003800000 */
[----:B------:R-:W0:Y:S01]  /*0870*/  LDC.64 R20, c[0x0][0x628] ;  /* 0x00018a00ff147b82 */ /* 0x000e220000000a00 */
[----:B------:R-:W-:Y:S02]  /*0880*/  IMAD.MOV.U32 R8, RZ, RZ, R16 ;  /* 0x000000ffff087224 */ /* 0x000fe400078e0010 */
[----:B------:R-:W-:-:S05]  /*0890*/  IMAD.MOV.U32 R9, RZ, RZ, R17 ;  /* 0x000000ffff097224 */ /* 0x000fca00078e0011 */
[----:B------:R-:W1:Y:S08]  /*08a0*/  LDC R0, c[0x0][0x630] ;  /* 0x00018c00ff007b82 */ /* 0x000e700000000800 */
[----:B------:R-:W2:Y:S01]  /*08b0*/  LDC.64 R22, c[0x0][0x620] ;  /* 0x00018800ff167b82 */ /* 0x000ea20000000a00 */
[----:B0-----:R-:W-:-:S04]  /*08c0*/  ISETP.NE.U32.AND P0, PT, R20, RZ, PT ;  /* 0x000000ff1400720c */ /* 0x001fc80003f05070 */
[----:B------:R-:W-:-:S13]  /*08d0*/  ISETP.NE.AND.EX P0, PT, R21, RZ, PT, P0 ;  /* 0x000000ff1500720c */ /* 0x000fda0003f05300 */
[----:B-12---:R-:W-:Y:S05]  /*08e0*/  @!P0 BRA `(.L_x_6) ;  /* 0x0000000000288947 */ /* 0x006fea0003800000 */
[----:B------:R-:W0:Y:S02]  /*08f0*/  LDC R13, c[0x0][0x634] ;  /* 0x00018d00ff0d7b82 */ /* 0x000e240000000800 */
[----:B0-----:R-:W-:-:S05]  /*0900*/  IADD3 R13, P0, R16, R13, RZ ;  /* 0x0000000d100d7210 */ /* 0x001fca0007f1e0ff */
[----:B------:R-:W-:-:S04]  /*0910*/  IMAD.X R15, RZ, RZ, R17, P0 ;  /* 0x000000ffff0f7224 */ /* 0x000fc800000e0611 */
[----:B------:R-:W-:-:S04]  /*0920*/  IMAD.WIDE.U32 R8, R15, R20, RZ ;  /* 0x000000140f087225 */ /* 0x000fc800078e00ff */
[----:B------:R-:W-:-:S04]  /*0930*/  IMAD.WIDE.U32 R10, P0, R13, R21, R8 ;  /* 0x000000150d0a7225 */ /* 0x000fc80007800008 */
[----:B------:R-:W-:-:S04]  /*0940*/  IMAD.WIDE.U32 R8, R13, R20, RZ ;  /* 0x000000140d087225 */ /* 0x000fc800078e00ff */
[----:B------:R-:W-:Y:S01]  /*0950*/  IMAD.X R13, RZ, RZ, RZ, P0 ;  /* 0x000000ffff0d7224 */ /* 0x000fe200000e06ff */
[----:B------:R-:W-:Y:S01]  /*0960*/  IADD3 RZ, P0, R9, R10, RZ ;  /* 0x0000000a09ff7210 */ /* 0x000fe20007f1e0ff */
[----:B------:R-:W-:-:S04]  /*0970*/  IMAD.MOV.U32 R12, RZ, RZ, R11 ;  /* 0x000000ffff0c7224 */ /* 0x000fc800078e000b */
[----:B------:R-:W-:-:S08]  /*0980*/  IMAD.WIDE.U32.X R8, R15, R21, R12, P0 ;  /* 0x000000150f087225 */ /* 0x000fd000000e040c */
.L_x_6:
[-CC-:B------:R-:W-:Y:S01]  /*0990*/  SHF.R.U64 R25, R8, R0.reuse, R9.reuse ;  /* 0x0000000008197219 */ /* 0x180fe20000001209 */
[----:B------:R-:W0:Y:S01]  /*09a0*/  LDC R12, c[0x0][0x618] ;  /* 0x00018600ff0c7b82 */ /* 0x000e220000000800 */
[----:B------:R-:W-:Y:S01]  /*09b0*/  SHF.R.U32.HI R7, RZ, R0, R9 ;  /* 0x00000000ff077219 */ /* 0x000fe20000011609 */
[----:B------:R-:W-:Y:S01]  /*09c0*/  ULDC UR4, c[0x0][0x150] ;  /* 0x0000540000047ab9 */ /* 0x000fe20000000800 */
[----:B------:R-:W-:Y:S02]  /*09d0*/  IADD3 R11, P0, RZ, -R25, RZ ;  /* 0x80000019ff0b7210 */ /* 0x000fe40007f1e0ff */
[----:B------:R-:W-:-:S03]  /*09e0*/  I2FP.F32.U32 R0, R6 ;  /* 0x0000000600007245 */ /* 0x000fc60000201000 */
[----:B------:R-:W1:Y:S01]  /*09f0*/  LDC.64 R30, c[0x0][0x640] ;  /* 0x00019000ff1e7b82 */ /* 0x000e620000000a00 */
[----:B------:R-:W-:Y:S02]  /*0a00*/  IMAD.X R13, RZ, RZ, ~R7, P0 ;  /* 0x000000ffff0d7224 */ /* 0x000fe400000e0e07 */
[----:B------:R-:W-:Y:S01]  /*0a10*/  FMUL R0, R0, UR4 ;  /* 0x0000000400007c20 */ /* 0x000fe20008400000 */
[----:B------:R-:W-:Y:S01]  /*0a20*/  IMAD.WIDE.U32 R8, R11, R22, R16 ;  /* 0x000000160b087225 */ /* 0x000fe200078e0010 */
[----:B------:R-:W-:-:S03]  /*0a30*/  ULDC UR4, c[0x0][0x154] ;  /* 0x0000550000047ab9 */ /* 0x000fc60000000800 */
[----:B------:R-:W-:Y:S01]  /*0a40*/  IMAD R10, R13, R22, RZ ;  /* 0x000000160d0a7224 */ /* 0x000fe200078e02ff */
[----:B------:R-:W2:Y:S01]  /*0a50*/  LDC R7, c[0x0][0x144] ;  /* 0x00005100ff077b82 */ /* 0x000ea20000000800 */
[----:B------:R-:W3:Y:S02]  /*0a60*/  F2I.U32.TRUNC.NTZ R0, R0 ;  /* 0x0000000000007305 */ /* 0x000ee4000020f000 */
[----:B------:R-:W-:-:S04]  /*0a70*/  IMAD R11, R11, R23, R10 ;  /* 0x000000170b0b7224 */ /* 0x000fc800078e020a */
[----:B------:R-:W-:Y:S01]  /*0a80*/  IMAD.IADD R9, R9, 0x1, R11 ;  /* 0x0000000109097824 */ /* 0x000fe200078e020b */
[----:B------:R-:W4:Y:S01]  /*0a90*/  LDC R24, c[0x0][0x608] ;  /* 0x00018200ff187b82 */ /* 0x000f220000000800 */
[----:B------:R-:W-:-:S03]  /*0aa0*/  IMAD.MOV.U32 R11, RZ, RZ, -0x1 ;  /* 0xffffffffff0b7424 */ /* 0x000fc600078e00ff */
[-CC-:B0-----:R-:W-:Y:S02]  /*0ab0*/  SHF.R.U64 R22, R8, R12.reuse, R9.reuse ;  /* 0x0000000c08167219 */ /* 0x181fe40000001209 */
[----:B------:R-:W-:Y:S02]  /*0ac0*/  I2FP.F32.U32 R8, R5 ;  /* 0x0000000500087245 */ /* 0x000fe40000201000 */
[----:B------:R-:W0:Y:S01]  /*0ad0*/  LDC R28, c[0x0][0x658] ;  /* 0x00019600ff1c7b82 */ /* 0x000e220000000800 */
[----:B-1----:R-:W-:Y:S01]  /*0ae0*/  ISETP.NE.U32.AND P0, PT, R30, RZ, PT ;  /* 0x000000ff1e00720c */ /* 0x002fe20003f05070 */
[----:B---3--:R-:W-:Y:S02]  /*0af0*/  IMAD.MOV R10, RZ, RZ, -R0 ;  /* 0x000000ffff0a7224 */ /* 0x008fe400078e0a00 */
[----:B------:R-:W-:Y:S01]  /*0b00*/  FMUL R8, R8, UR4 ;  /* 0x0000000408087c20 */ /* 0x000fe20008400000 */
[----:B------:R-:W-:Y:S02]  /*0b10*/  SHF.R.U32.HI R9, RZ, R12, R9 ;  /* 0x0000000cff097219 */ /* 0x000fe40000011609 */
[----:B------:R-:W-:Y:S01]  /*0b20*/  ISETP.NE.AND.EX P0, PT, R31, RZ, PT, P0 ;  /* 0x000000ff1f00720c */ /* 0x000fe20003f05300 */
[----:B------:R1:W3:Y:S01]  /*0b30*/  F2I.U32.TRUNC.NTZ R15, R8 ;  /* 0x00000008000f7305 */ /* 0x0002e2000020f000 */
[----:B------:R-:W1:Y:S01]  /*0b40*/  LDC R20, c[0x0][0x148] ;  /* 0x00005200ff147b82 */ /* 0x000e620000000800 */
[----:B--2---:R-:W-:-:S07]  /*0b50*/  IMAD R0, R7, R10, R6 ;  /* 0x0000000a07007224 */ /* 0x004fce00078e0206 */
[----:B------:R-:W2:Y:S01]  /*0b60*/  LDC R26, c[0x0][0x600] ;  /* 0x00018000ff1a7b82 */ /* 0x000ea20000000800 */
[-CC-:B----4-:R-:W-:Y:S02]  /*0b70*/  SHF.R.U64 R32, R22, R24.reuse, R9.reuse ;  /* 0x0000001816207219 */ /* 0x190fe40000001209 */
[----:B------:R-:W-:Y:S01]  /*0b80*/  SHF.R.U32.HI R7, RZ, R24, R9 ;  /* 0x00000018ff077219 */ /* 0x000fe20000011609 */
[----:B------:R-:W-:-:S04]  /*0b90*/  IMAD.MOV.U32 R9, RZ, RZ, 0x1 ;  /* 0x00000001ff097424 */ /* 0x000fc800078e00ff */
[----:B------:R-:W4:Y:S01]  /*0ba0*/  LDC R21, c[0x0][0x648] ;  /* 0x00019200ff157b82 */ /* 0x000f220000000800 */
[-C--:B0-----:R-:W-:Y:S02]  /*0bb0*/  SHF.L.U32 R6, R11, R28.reuse, RZ ;  /* 0x0000001c0b067219 */ /* 0x081fe400000006ff */
[--C-:B------:R-:W-:Y:S02]  /*0bc0*/  SHF.R.U64 R24, R32, R28, R7.reuse ;  /* 0x0000001c20187219 */ /* 0x100fe40000001207 */
[----:B------:R-:W-:Y:S02]  /*0bd0*/  LOP3.LUT R13, RZ, R6, RZ, 0x33, !PT ;  /* 0x00000006ff0d7212 */ /* 0x000fe400078e33ff */
[-C--:B------:R-:W-:Y:S01]  /*0be0*/  SHF.R.U32.HI R7, RZ, R28.reuse, R7 ;  /* 0x0000001cff077219 */ /* 0x080fe20000011607 */
[----:B------:R-:W0:Y:S01]  /*0bf0*/  LDC R23, c[0x0][0x638] ;  /* 0x00018e00ff177b82 */ /* 0x000e220000000800 */
[----:B------:R-:W-:Y:S01]  /*0c00*/  SHF.L.U32 R12, R9, R28, RZ ;  /* 0x0000001c090c7219 */ /* 0x000fe200000006ff */
[----:B------:R-:W-:-:S06]  /*0c10*/  IMAD.MOV.U32 R6, RZ, RZ, R24 ;  /* 0x000000ffff067224 */ /* 0x000fcc00078e0018 */
[----:B------:R-:W0:Y:S01]  /*0c20*/  LDC R107, c[0x0][0x610] ;  /* 0x00018400ff6b7b82 */ /* 0x000e220000000800 */
[----:B-1-3--:R-:W-:Y:S05]  /*0c30*/  @!P0 BRA `(.L_x_7) ;  /* 0x0000000000288947 */ /* 0x00afea0003800000 */
[----:B------:R-:W1:Y:S02]  /*0c40*/  LDC R11, c[0x0][0x64c] ;  /* 0x00019300ff0b7b82 */ /* 0x000e640000000800 */
[----:B-1----:R-:W-:-:S05]  /*0c50*/  IADD3 R11, P0, R24, R11, RZ ;  /* 0x0000000b180b7210 */ /* 0x002fca0007f1e0ff */
        /* <DEDUP_REMOVED lines=8> */
.L_x_7:
[----:B----4-:R-:W-:Y:S01]  /*0ce0*/  SHF.R.U64 R6, R6, R21, R7 ;  /* 0x0000001506067219 */ /* 0x010fe20000001207 */
[----:B--2---:R-:W-:Y:S01]  /*0cf0*/  VIADD R7, R26, 0xffffffff ;  /* 0xffffffff1a077836 */ /* 0x004fe20000000000 */
[----:B------:R-:W-:Y:S01]  /*0d00*/  LOP3.LUT R13, R32, R13, RZ, 0xc0, !PT ;  /* 0x0000000d200d7212 */ /* 0x000fe200078ec0ff */
[----:B------:R-:W-:Y:S02]  /*0d10*/  IMAD.MOV R15, RZ, RZ, -R15 ;  /* 0x000000ffff0f7224 */ /* 0x000fe400078e0a0f */
[----:B------:R-:W-:Y:S02]  /*0d20*/  IMAD.MOV R8, RZ, RZ, -R6 ;  /* 0x000000ffff087224 */ /* 0x000fe400078e0a06 */
[----:B------:R-:W-:Y:S01]  /*0d30*/  IMAD R13, R12, R6, R13 ;  /* 0x000000060c0d7224 */ /* 0x000fe200078e020d */
[----:B------:R-:W-:Y:S01]  /*0d40*/  LOP3.LUT R6, R22, R7, RZ, 0xc0, !PT ;  /* 0x0000000716067212 */ /* 0x000fe200078ec0ff */
[----:B------:R-:W-:Y:S02]  /*0d50*/  @P3 IMAD R0, R20, R15, R5 ;  /* 0x0000000f14003224 */ /* 0x000fe400078e0205 */
[----:B0-----:R-:W-:-:S02]  /*0d60*/  IMAD R5, R8, R23, R24 ;  /* 0x0000001708057224 */ /* 0x001fc400078e0218 */
[----:B------:R-:W-:Y:S02]  /*0d70*/  IMAD R107, R13, R107, R0 ;  /* 0x0000006b0d6b7224 */ /* 0x000fe400078e0200 */
[----:B------:R-:W-:Y:S02]  /*0d80*/  IMAD R6, R5, R26, R6 ;  /* 0x0000001a05067224 */ /* 0x000fe400078e0206 */
[----:B------:R-:W-:Y:S02]  /*0d90*/  IMAD.MOV.U32 R0, RZ, RZ, 0x1 ;  /* 0x00000001ff007424 */ /* 0x000fe400078e00ff */
[----:B------:R-:W-:Y:S01]  /*0da0*/  IMAD.MOV.U32 R19, RZ, RZ, R25 ;  /* 0x000000ffff137224 */ /* 0x000fe200078e0019 */
[----:B------:R-:W-:Y:S02]  /*0db0*/  SEL R100, R6, R107, !P3 ;  /* 0x0000006b06647207 */ /* 0x000fe40005800000 */
[----:B------:R-:W-:-:S07]  /*0dc0*/  SEL R107, R107, R6, !P3 ;  /* 0x000000066b6b7207 */ /* 0x000fce0005800000 */
.L_x_5:
[----:B------:R-:W-:-:S08]  /*0dd0*/  NOP ;  /* 0x0000000000007918 */ /* 0x000fd00000000000 */
[----:B------:R-:W0:Y:S02]  /*0de0*/  USETMAXREG.TRY_ALLOC.CTAPOOL UP0, 0xe8 ;  /* 0x000000e8000079c8 */ /* 0x000e240008000600 */
[----:B0-----:R-:W-:-:S13]  /*0df0*/  PLOP3.LUT P0, PT, PT, PT, UP0, 0x80, 0x0 ;  /* 0x000000000000781c */ /* 0x001fda0003f0f008 */
[----:B------:R-:W-:Y:S05]  /*0e00*/  @!P0 BRA `(.L_x_5) ;  /* 0xfffffffc00f08947 */ /* 0x000fea000383ffff */
[----:B------:R-:W-:Y:S01]  /*0e10*/  ULDC.64 UR4, c[0x0][0x598] ;  /* 0x0001660000047ab9 */ /* 0x000fe20000000a00 */
[----:B------:R-:W-:Y:S01]  /*0e20*/  ULDC.64 UR38, c[0x0][0x208] ;  /* 0x0000820000267ab9 */ /* 0x000fe20000000a00 */
[----:B------:R-:W-:-:S04]  /*0e30*/  ISETP.NE.U32.AND P0, PT, RZ, UR4, PT ;  /* 0x00000004ff007c0c */ /* 0x000fc8000bf05070 */
[----:B------:R-:W-:-:S13]  /*0e40*/  ISETP.NE.AND.EX P0, PT, RZ, UR5, PT, P0 ;  /* 0x00000005ff007c0c */ /* 0x000fda000bf05300 */
[----:B------:R-:W-:Y:S05]  /*0e50*/  @!P0 BRA `(.L_x_8) ;  /* 0x00000000001c8947 */ /* 0x000fea0003800000 */
[----:B------:R-:W0:Y:S02]  /*0e60*/  LDC.64 R6, c[0x0][0x598] ;  /* 0x00016600ff067b82 */ /* 0x000e240000000a00 */
[----:B0-----:R-:W2:Y:S02]  /*0e70*/  LDG.E.64 R6, desc[UR38][R6.64] ;  /* 0x0000002606067981 */ /* 0x001ea4000c1e1b00 */
[----:B--2---:R-:W-:-:S04]  /*0e80*/  ISETP.NE.U32.AND P0, PT, R6, RZ, PT ;  /* 0x000000ff0600720c */ /* 0x004fc80003f05070 */
[----:B------:R-:W-:-:S13]  /*0e90*/  ISETP.NE.AND.EX P0, PT, R7, RZ, PT, P0 ;  /* 0x000000ff0700720c */ /* 0x000fda0003f05300 */
[----:B------:R-:W-:Y:S05]  /*0ea0*/  @!P0 BRA `(.L_x_8) ;  /* 0x0000000000088947 */ /* 0x000fea0003800000 */
[----:B------:R0:W5:Y:S01]  /*0eb0*/  LD.E R88, desc[UR38][R6.64] ;  /* 0x0000002606587980 */ /* 0x000162000c101900 */
[----:B------:R-:W-:Y:S05]  /*0ec0*/  BRA `(.L_x_9) ;  /* 0x0000000000247947 */ /* 0x000fea0003800000 */
.L_x_8:
[----:B------:R-:W-:Y:S02]  /*0ed0*/  ULDC.64 UR4, c[0x0][0x588] ;  /* 0x0001620000047ab9 */ /* 0x000fe40000000a00 */
[----:B------:R-:W-:-:S04]  /*0ee0*/  ISETP.NE.U32.AND P0, PT, RZ, UR4, PT ;  /* 0x00000004ff007c0c */ /* 0x000fc8000bf05070 */
[----:B------:R-:W-:-:S13]  /*0ef0*/  ISETP.NE.AND.EX P0, PT, RZ, UR5, PT, P0 ;  /* 0x00000005ff007c0c */ /* 0x000fda000bf05300 */
[----:B------:R-:W-:Y:S05]  /*0f00*/  @!P0 BRA `(.L_x_10) ;  /* 0x00000000000c8947 */ /* 0x000fea0003800000 */
[----:B------:R-:W0:Y:S02]  /*0f10*/  LDC.64 R88, c[0x0][0x588] ;  /* 0x00016200ff587b82 */ /* 0x000e240000000a00 */
[----:B0-----:R1:W5:Y:S01]  /*0f20*/  LDG.E R88, desc[UR38][R88.64] ;  /* 0x0000002658587981 */ /* 0x001362000c1e1900 */
[----:B------:R-:W-:Y:S05]  /*0f30*/  BRA `(.L_x_9) ;  /* 0x0000000000087947 */ /* 0x000fea0003800000 */
.L_x_10:
[----:B------:R-:W-:Y:S02]  /*0f40*/  ULDC UR4, c[0x0][0x580] ;  /* 0x0001600000047ab9 */ /* 0x000fe40000000800 */
[----:B------:R-:W-:-:S07]  /*0f50*/  IMAD.U32 R88, RZ, RZ, UR4 ;  /* 0x00000004ff587e24 */ /* 0x000fce000f8e00ff */
.L_x_9:
[----:B------:R-:W-:Y:S02]  /*0f60*/  ULDC.64 UR4, c[0x0][0x5a0] ;  /* 0x0001680000047ab9 */ /* 0x000fe40000000a00 */
[----:B------:R-:W-:-:S04]  /*0f70*/  ISETP.NE.U32.AND P0, PT, RZ, UR4, PT ;  /* 0x00000004ff007c0c */ /* 0x000fc8000bf05070 */
[----:B------:R-:W-:-:S13]  /*0f80*/  ISETP.NE.AND.EX P0, PT, RZ, UR5, PT, P0 ;  /* 0x00000005ff007c0c */ /* 0x000fda000bf05300 */
[----:B------:R-:W-:Y:S05]  /*0f90*/  @!P0 BRA `(.L_x_11) ;  /* 0x00000000001c8947 */ /* 0x000fea0003800000 */
[----:B0-----:R-:W0:Y:S02]  /*0fa0*/  LDC.64 R6, c[0x0][0x5a0] ;  /* 0x00016800ff067b82 */ /* 0x001e240000000a00 */
[----:B0-----:R-:W2:Y:S02]  /*0fb0*/  LDG.E.64 R6, desc[UR38][R6.64] ;  /* 0x0000002606067981 */ /* 0x001ea4000c1e1b00 */
[----:B--2---:R-:W-:-:S04]  /*0fc0*/  ISETP.NE.U32.AND P0, PT, R6, RZ, PT ;  /* 0x000000ff0600720c */ /* 0x004fc80003f05070 */
[----:B------:R-:W-:-:S13]  /*0fd0*/  ISETP.NE.AND.EX P0, PT, R7, RZ, PT, P0 ;  /* 0x000000ff0700720c */ /* 0x000fda0003f05300 */
[----:B------:R-:W-:Y:S05]  /*0fe0*/  @!P0 BRA `(.L_x_11) ;  /* 0x0000000000088947 */ /* 0x000fea0003800000 */
[----:B-1----:R0:W5:Y:S01]  /*0ff0*/  LD.E R89, desc[UR38][R6.64] ;  /* 0x0000002606597980 */ /* 0x002162000c101900 */
[----:B------:R-:W-:Y:S05]  /*1000*/  BRA `(.L_x_12) ;  /* 0x0000000000247947 */ /* 0x000fea0003800000 */
.L_x_11:
[----:B------:R-:W-:Y:S02]  /*1010*/  ULDC.64 UR4, c[0x0][0x590] ;  /* 0x0001640000047ab9 */ /* 0x000fe40000000a00 */
[----:B------:R-:W-:-:S04]  /*1020*/  ISETP.NE.U32.AND P0, PT, RZ, UR4, PT ;  /* 0x00000004ff007c0c */ /* 0x000fc8000bf05070 */
[----:B------:R-:W-:-:S13]  /*1030*/  ISETP.NE.AND.EX P0, PT, RZ, UR5, PT, P0 ;  /* 0x00000005ff007c0c */ /* 0x000fda000bf05300 */
[----:B------:R-:W-:Y:S05]  /*1040*/  @!P0 BRA `(.L_x_13) ;  /* 0x00000000000c8947 */ /* 0x000fea0003800000 */
[----:B0-----:R-:W1:Y:S02]  /*1050*/  LDC.64 R6, c[0x0][0x590] ;  /* 0x00016400ff067b82 */ /* 0x001e640000000a00 */
[----:B-1----:R1:W5:Y:S01]  /*1060*/  LDG.E R89, desc[UR38][R6.64] ;  /* 0x0000002606597981 */ /* 0x002362000c1e1900 */
[----:B------:R-:W-:Y:S05]  /*1070*/  BRA `(.L_x_12) ;  /* 0x0000000000087947 */ /* 0x000fea0003800000 */
.L_x_13:
[----:B------:R-:W-:Y:S02]  /*1080*/  ULDC UR4, c[0x0][0x584] ;  /* 0x0001610000047ab9 */ /* 0x000fe40000000800 */
[----:B-1----:R-:W-:-:S07]  /*1090*/  IMAD.U32 R89, RZ, RZ, UR4 ;  /* 0x00000004ff597e24 */ /* 0x002fce000f8e00ff */
.L_x_12:
[----:B------:R-:W-:-:S13]  /*10a0*/  LOP3.LUT P0, RZ, R0, 0xff, RZ, 0xc0, !PT ;  /* 0x000000ff00ff7812 */ /* 0x000fda000780c0ff */
[----:B------:R-:W-:Y:S05]  /*10b0*/  @!P0 EXIT ;  /* 0x000000000000894d */ /* 0x000fea0003800000 */
[----:B------:R-:W2:Y:S01]  /*10c0*/  LDC R91, c[0x0][0x658] ;  /* 0x00019600ff5b7b82 */ /* 0x000ea20000000800 */
[----:B------:R-:W-:Y:S01]  /*10d0*/  ULDC.64 UR6, c[0x0][0x288] ;  /* 0x0000a20000067ab9 */ /* 0x000fe20000000a00 */
[----:B------:R-:W-:Y:S01]  /*10e0*/  LOP3.LUT R14, R14, 0x1, RZ, 0xc0, !PT ;  /* 0x000000010e0e7812 */ /* 0x000fe200078ec0ff */
[----:B------:R-:W-:Y:S01]  /*10f0*/  UIADD3 UR4, UR7, 0x1f, URZ ;  /* 0x0000001f07047890 */ /* 0x000fe2000fffe03f */
[----:B------:R-:W-:Y:S01]  /*1100*/  SHF.R.U32.HI R0, RZ, 0x2, R3 ;  /* 0x00000002ff007819 */ /* 0x000fe20000011603 */
[----:B------:R-:W-:Y:S01]  /*1110*/  IMAD.U32 R5, RZ, RZ, UR6 ;  /* 0x00000006ff057e24 */ /* 0x000fe2000f8e00ff */
[----:B------:R-:W-:Y:S01]  /*1120*/  SHF.R.U32.HI R4, RZ, 0x1, R4 ;  /* 0x00000001ff047819 */ /* 0x000fe20000011604 */
[----:B------:R-:W-:Y:S01]  /*1130*/  USHF.R.S32.HI UR5, URZ, 0x1f, UR4 ;  /* 0x0000001f3f057899 */ /* 0x000fe20008011404 */
[----:B------:R-:W3:Y:S01]  /*1140*/  LDC.64 R94, c[0x0][0x5c8] ;  /* 0x00017200ff5e7b82 */ /* 0x000ee20000000a00 */
[----:B------:R-:W-:Y:S01]  /*1150*/  LOP3.LUT R90, R3, 0x3, RZ, 0xc0, !PT ;  /* 0x00000003035a7812 */ /* 0x000fe200078ec0ff */
[----:B01----:R-:W-:Y:S01]  /*1160*/  IMAD.SHL.U32 R7, R14, 0x40, RZ ;  /* 0x000000400e077824 */ /* 0x003fe200078e00ff */
[----:B------:R-:W-:Y:S01]  /*1170*/  LOP3.LUT R0, R0, 0x7, RZ, 0xc0, !PT ;  /* 0x0000000700007812 */ /* 0x000fe200078ec0ff */
[----:B------:R-:W-:Y:S01]  /*1180*/  ULEA.HI UR5, UR5, UR4, URZ, 0x5 ;  /* 0x0000000405057291 */ /* 0x000fe2000f8f283f */
[----:B------:R-:W-:Y:S01]  /*1190*/  LOP3.LUT R23, R4, 0x30, RZ, 0xc0, !PT ;  /* 0x0000003004177812 */ /* 0x000fe200078ec0ff */
[----:B------:R-:W-:Y:S01]  /*11a0*/  IMAD R90, R90, -0x2, R5 ;  /* 0xfffffffe5a5a7824 */ /* 0x000fe200078e0205 */
[--C-:B------:R-:W-:Y:S01]  /*11b0*/  LOP3.LUT R22, R7, 0x40, R0.reuse, 0xe2, !PT ;  /* 0x0000004007167812 */ /* 0x100fe200078ee200 */
[----:B------:R-:W-:Y:S01]  /*11c0*/  USHF.R.S32.HI UR43, URZ, 0x5, UR5 ;  /* 0x000000053f2b7899 */ /* 0x000fe20008011405 */
[----:B------:R-:W-:Y:S01]  /*11d0*/  IADD3 R5, RZ, -R23, -R0 ;  /* 0x80000017ff057210 */ /* 0x000fe20007ffe800 */
[----:B------:R-:W-:Y:S01]  /*11e0*/  IMAD.MOV.U32 R0, RZ, RZ, -0x1 ;  /* 0xffffffffff007424 */ /* 0x000fe200078e00ff */
[C---:B------:R-:W-:Y:S01]  /*11f0*/  LOP3.LUT R97, R3.reuse, 0x80, RZ, 0xc0, !PT ;  /* 0x0000008003617812 */ /* 0x040fe200078ec0ff */
[----:B------:R-:W-:Y:S01]  /*1200*/  IMAD.MOV.U32 R4, RZ, RZ, 0x1 ;  /* 0x00000001ff047424 */ /* 0x000fe200078e00ff */
[----:B------:R-:W-:Y:S01]  /*1210*/  UISETP.LT.AND UP0, UPT, UR43, 0x1, UPT ;  /* 0x000000012b00788c */ /* 0x000fe2000bf01270 */
[----:B------:R-:W-:Y:S01]  /*1220*/  IMAD R5, R14, -0x40, R5 ;  /* 0xffffffc00e057824 */ /* 0x000fe200078e0205 */
[----:B------:R-:W-:Y:S01]  /*1230*/  ULDC UR4, c[0x0][0x284] ;  /* 0x0000a10000047ab9 */ /* 0x000fe20000000800 */
[----:B--2---:R-:W-:Y:S01]  /*1240*/  SHF.L.U32 R0, R0, R91, RZ ;  /* 0x0000005b00007219 */ /* 0x004fe200000006ff */
[----:B------:R-:W-:Y:S01]  /*1250*/  USEL UR44, UR43, 0x1, UP0 ;  /* 0x000000012b2c7887 */ /* 0x000fe20008000000 */
[----:B------:R-:W-:Y:S01]  /*1260*/  LOP3.LUT R22, R22, R23, RZ, 0xfc, !PT ;  /* 0x0000001716167212 */ /* 0x000fe200078efcff */
[----:B------:R-:W-:Y:S01]  /*1270*/  IMAD.SHL.U32 R96, R3, 0x2, RZ ;  /* 0x0000000203607824 */ /* 0x000fe200078e00ff */
[----:B------:R-:W-:Y:S01]  /*1280*/  SHF.L.U32 R91, R4, R91, RZ ;  /* 0x0000005b045b7219 */ /* 0x000fe200000006ff */
[----:B------:R-:W-:Y:S01]  /*1290*/  VIADD R99, R5, UR4 ;  /* 0x0000000405637c36 */ /* 0x000fe20008000000 */
[----:B------:R-:W-:Y:S01]  /*12a0*/  LOP3.LUT R112, R18, 0x1, RZ, 0xfc, !PT ;  /* 0x0000000112707812 */ /* 0x000fe200078efcff */
[----:B------:R-:W-:Y:S01]  /*12b0*/  IMAD.MOV.U32 R23, RZ, RZ, RZ ;  /* 0x000000ffff177224 */ /* 0x000fe200078e00ff */
[C-C-:B---3--:R-:W-:Y:S01]  /*12c0*/  SHF.L.U64.HI R92, R94.reuse, 0x7, R95.reuse ;  /* 0x000000075e5c7819 */ /* 0x148fe2000001025f */
[----:B------:R-:W-:Y:S01]  /*12d0*/  UIADD3 UR44, UR43, -UR44, URZ ;  /* 0x8000002c2b2c7290 */ /* 0x000fe2000fffe03f */
[C---:B------:R-:W-:Y:S01]  /*12e0*/  SHF.L.U64.HI R93, R94.reuse, 0x3, R95 ;  /* 0x000000035e5d7819 */ /* 0x040fe2000001025f */
[C---:B------:R-:W-:Y:S01]  /*12f0*/  IMAD.SHL.U32 R95, R94.reuse, 0x80, RZ ;  /* 0x000000805e5f7824 */ /* 0x040fe200078e00ff */
[----:B------:R-:W-:Y:S01]  /*1300*/  SHF.R.U32.HI R97, RZ, 0x7, R97 ;  /* 0x00000007ff617819 */ /* 0x000fe20000011661 */
[----:B------:R-:W-:Y:S01]  /*1310*/  IMAD.SHL.U32 R94, R94, 0x8, RZ ;  /* 0x000000085e5e7824 */ /* 0x000fe200078e00ff */
[----:B------:R-:W-:Y:S01]  /*1320*/  LOP3.LUT R98, RZ, R0, RZ, 0x33, !PT ;  /* 0x00000000ff627212 */ /* 0x000fe200078e33ff */
[----:B------:R-:W-:Y:S01]  /*1330*/  UMOV UR40, URZ ;  /* 0x0000003f00287c82 */ /* 0x000fe20008000000 */
[----:B------:R-:W-:-:S05]  /*1340*/  UMOV UR41, URZ ;  /* 0x0000003f00297c82 */ /* 0x000fca0008000000 */
.L_x_157:
[----:B0-----:R-:W0:Y:S01]  /*1350*/  SHFL.IDX PT, R0, R97, RZ, 0x1f ;  /* 0x00001fff61007589 */ /* 0x001e2200000e0000 */
[----:B-1----:R-:W1:Y:S01]  /*1360*/  S2UR UR7, SR_CgaCtaId ;  /* 0x00000000000779c3 */ /* 0x002e620000008800 */
[----:B------:R-:W-:Y:S01]  /*1370*/  UMOV UR6, 0x400 ;  /* 0x0000040000067882 */ /* 0x000fe20000000000 */
[----:B0-----:R-:W-:Y:S01]  /*1380*/  R2UR UR4, R0 ;  /* 0x00000000000472ca */ /* 0x001fe200000e0000 */
[----:B-1----:R-:W-:-:S12]  /*1390*/  ULEA UR46, UR7, UR6, 0x18 ;  /* 0x00000006072e7291 */ /* 0x002fd8000f8ec03f */
[----:B------:R-:W-:-:S04]  /*13a0*/  ULEA.HI UR5, UR4, UR4, URZ, 0x1 ;  /* 0x0000000404057291 */ /* 0x000fc8000f8f083f */
[----:B------:R-:W-:-:S04]  /*13b0*/  ULOP3.LUT UR5, UR5, 0xffffe, URZ, 0xc0, !UPT ;  /* 0x000ffffe05057892 */ /* 0x000fc8000f8ec03f */
[----:B------:R-:W-:-:S03]  /*13c0*/  UIADD3 UR5, UR4, -UR5, URZ ;  /* 0x8000000504057290 */ /* 0x000fc6000fffe03f */
[----:B------:R-:W-:Y:S01]  /*13d0*/  ULDC UR4, c[0x0][0x28c] ;  /* 0x0000a30000047ab9 */ /* 0x000fe20000000800 */
[----:B------:R-:W-:Y:S01]  /*13e0*/  ULEA UR5, UR5, UR46, 0xc ;  /* 0x0000002e05057291 */ /* 0x000fe2000f8e603f */
[----:B------:R-:W-:-:S03]  /*13f0*/  ISETP.LT.AND P0, PT, RZ, UR4, PT ;  /* 0x00000004ff007c0c */ /* 0x000fc6000bf01270 */
[----:B------:R-:W-:-:S04]  /*1400*/  UIADD3 UR5, UR5, 0x200, URZ ;  /* 0x0000020005057890 */ /* 0x000fc8000fffe03f */
[----:B------:R-:W-:-:S04]  /*1410*/  USHF.R.U32.HI UR5, URZ, 0x4, UR5 ;  /* 0x000000043f057899 */ /* 0x000fc80008011605 */
[----:B------:R-:W-:-:S04]  /*1420*/  ULOP3.LUT UR5, UR5, 0x3fff, URZ, 0xc0, !UPT ;  /* 0x00003fff05057892 */ /* 0x000fc8000f8ec03f */
[----:B------:R-:W-:Y:S01]  /*1430*/  ULOP3.LUT UR45, UR5, 0x10000, URZ, 0xfc, !UPT ;  /* 0x00010000052d7892 */ /* 0x000fe2000f8efc3f */
[----:B--2345:R-:W-:Y:S11]  /*1440*/  @P0 BRA `(.L_x_14) ;  /* 0x0000000000400947 */ /* 0x03cff60003800000 */
[----:B------:R-:W-:Y:S01]  /*1450*/  MOV R0, 0x0 ;  /* 0x0000000000007802 */ /* 0x000fe20000000f00 */
[----:B------:R-:W-:Y:S01]  /*1460*/  ULDC.64 UR4, c[0x4][0x68] ;  /* 0x01001a0000047ab9 */ /* 0x000fe20000000a00 */
[----:B------:R-:W-:Y:S01]  /*1470*/  ULDC.64 UR6, c[0x4][0x8] ;  /* 0x0100020000067ab9 */ /* 0x000fe20000000a00 */
[----:B------:R-:W-:Y:S01]  /*1480*/  IMAD.U32 R4, RZ, RZ, UR4 ;  /* 0x00000004ff047e24 */ /* 0x000fe2000f8e00ff */
[----:B------:R0:W1:Y:S01]  /*1490*/  LDC.64 R14, c[0x4][R0] ;  /* 0x01000000000e7b82 */ /* 0x0000620000000a00 */
[----:B------:R-:W-:Y:S01]  /*14a0*/  IMAD.U32 R5, RZ, RZ, UR5 ;  /* 0x00000005ff057e24 */ /* 0x000fe2000f8e00ff */
[----:B------:R-:W-:Y:S01]  /*14b0*/  ULDC.64 UR4, c[0x4][0x70] ;  /* 0x01001c0000047ab9 */ /* 0x000fe20000000a00 */
[----:B------:R-:W-:Y:S02]  /*14c0*/  IMAD.U32 R10, RZ, RZ, UR6 ;  /* 0x00000006ff0a7e24 */ /* 0x000fe4000f8e00ff */
[----:B------:R-:W-:Y:S02]  /*14d0*/  IMAD.U32 R6, RZ, RZ, UR4 ;  /* 0x00000004ff067e24 */ /* 0x000fe4000f8e00ff */
[----:B------:R-:W-:-:S02]  /*14e0*/  IMAD.U32 R7, RZ, RZ, UR5 ;  /* 0x00000005ff077e24 */ /* 0x000fc4000f8e00ff */
[----:B------:R-:W-:Y:S02]  /*14f0*/  IMAD.U32 R11, RZ, RZ, UR7 ;  /* 0x00000007ff0b7e24 */ /* 0x000fe4000f8e00ff */
[----:B------:R-:W-:Y:S02]  /*1500*/  IMAD.MOV.U32 R8, RZ, RZ, 0x1e1 ;  /* 0x000001e1ff087424 */ /* 0x000fe400078e00ff */
[----:B------:R-:W-:Y:S02]  /*1510*/  IMAD.MOV.U32 R12, RZ, RZ, 0x1 ;  /* 0x00000001ff0c7424 */ /* 0x000fe400078e00ff */
[----:B0-----:R-:W-:-:S07]  /*1520*/  IMAD.MOV.U32 R13, RZ, RZ, RZ ;  /* 0x000000ffff0d7224 */ /* 0x001fce00078e00ff */
[----:B------:R-:W-:-:S07]  /*1530*/  LEPC R20, `(.L_x_14) ;  /* 0x000000001014794e */ /* 0x000fce0000000000 */
[----:B-1---5:R-:W-:Y:S05]  /*1540*/  CALL.ABS.NOINC R14 ;  /* 0x000000000e007343 */ /* 0x022fea0003c00000 */
.L_x_14:
[----:B------:R-:W-:-:S13]  /*1550*/  ISETP.NE.AND P0, PT, R112, 0x3, PT ;  /* 0x000000037000780c */ /* 0x000fda0003f05270 */
[----:B------:R-:W-:Y:S05]  /*1560*/  @!P0 BRA `(.L_x_15) ;  /* 0x0000000000048947 */ /* 0x000fea0003800000 */
[----:B------:R-:W-:Y:S01]  /*1570*/  BPT.TRAP 0x1 ;  /* 0x000000040000795c */ /* 0x000fe20000300000 */
.L_x_15:
[----:B------:R-:W-:Y:S02]  /*1580*/  IMAD.U32 R3, RZ, RZ, UR41 ;  /* 0x00000029ff037e24 */ /* 0x000fe4000f8e00ff */
[----:B------:R-:W-:-:S03]  /*1590*/  IMAD.U32 R0, RZ, RZ, UR40 ;  /* 0x00000028ff007e24 */ /* 0x000fc6000f8e00ff */
[----:B------:R-:W-:Y:S02]  /*15a0*/  LEA R3, R3, UR46, 0x3 ;  /* 0x0000002e03037c11 */ /* 0x000fe4000f8e18ff */
[----:B------:R-:W-:-:S04]  /*15b0*/  SHF.L.U32 R0, R0, 0x1f, RZ ;  /* 0x0000001f00007819 */ /* 0x000fc800000006ff */
[----:B------:R0:W1:Y:S01]  /*15c0*/  SYNCS.PHASECHK.TRANS64.TRYWAIT P1, [R3+URZ], R0 ;  /* 0x00000000030075a7 */ /* 0x000062000802017f */
[----:B------:R-:W-:Y:S05]  /*15d0*/  @!P0 BRA `(.L_x_16) ;  /* 0x0000000000048947 */ /* 0x000fea0003800000 */
[----:B------:R-:W-:Y:S01]  /*15e0*/  BPT.TRAP 0x1 ;  /* 0x000000040000795c */ /* 0x000fe20000300000 */
.L_x_16:
[----:B------:R-:W-:-:S05]  /*15f0*/  IMAD.U32 R4, RZ, RZ, UR44 ;  /* 0x0000002cff047e24 */ /* 0x000fca000f8e00ff */
[----:B------:R-:W-:Y:S01]  /*1600*/  ISETP.GE.AND P2, PT, R4, 0x1, PT ;  /* 0x000000010400780c */ /* 0x000fe20003f46270 */
[----:B-1----:R-:W-:-:S12]  /*1610*/  @P1 BRA `(.L_x_17) ;  /* 0x0000000000081947 */ /* 0x002fd80003800000 */
[----:B------:R-:W1:Y:S02]  /*1620*/  SYNCS.PHASECHK.TRANS64.TRYWAIT P1, [R3+URZ], R0 ;  /* 0x00000000030075a7 */ /* 0x000e64000802017f */
[----:B-1----:R-:W-:Y:S05]  /*1630*/  @!P1 BRA `(.L_x_18) ;  /* 0x0000007400cc9947 */ /* 0x002fea0003800000 */
.L_x_17:
[----:B------:R-:W-:Y:S05]  /*1640*/  WARPSYNC.ALL ;  /* 0x0000000000007948 */ /* 0x000fea0003800000 */
[----:B------:R-:W-:Y:S01]  /*1650*/  UIADD3 UR4, UR46, 0x2a200, URZ ;  /* 0x0002a2002e047890 */ /* 0x000fe2000fffe03f */
[----:B------:R-:W-:Y:S01]  /*1660*/  WARPGROUP.ARRIVE ;  /* 0x00000000000079c5 */ /* 0x000fe20000000000 */
[----:B------:R-:W-:Y:S02]  /*1670*/  UIMAD UR10, UR41, 0x300, UR45 ;  /* 0x00000300290a78a4 */ /* 0x000fe4000f8e022d */
[----:B------:R-:W-:Y:S01]  /*1680*/  USHF.R.U32.HI UR4, URZ, 0x4, UR4 ;  /* 0x000000043f047899 */ /* 0x000fe20008011604 */
[----:B------:R-:W-:Y:S01]  /*1690*/  UMOV UR5, 0x80000020 ;  /* 0x8000002000057882 */ /* 0x000fe20000000000 */
[----:B------:R-:W-:-:S02]  /*16a0*/  UMOV UR7, 0x80000020 ;  /* 0x8000002000077882 */ /* 0x000fc40000000000 */
[----:B------:R-:W-:Y:S02]  /*16b0*/  ULOP3.LUT UR4, UR4, 0x3fff, URZ, 0xc0, !UPT ;  /* 0x00003fff04047892 */ /* 0x000fe4000f8ec03f */
[----:B------:R-:W-:Y:S02]  /*16c0*/  UIADD3 UR11, UR10, 0x200, URZ ;  /* 0x000002000a0b7890 */ /* 0x000fe4000fffe03f */
[----:B------:R-:W-:-:S03]  /*16d0*/  ULOP3.LUT UR8, UR4, 0x10000, URZ, 0xfc, !UPT ;  /* 0x0001000004087892 */ /* 0x000fc6000f8efc3f */
[----:B------:R-:W-:Y:S01]  /*16e0*/  UMOV UR4, UR10 ;  /* 0x0000000a00047c82 */ /* 0x000fe20008000000 */
[----:B------:R-:W-:-:S07]  /*16f0*/  ULEA UR9, UR41, UR8, 0x8 ;  /* 0x0000000829097291 */ /* 0x000fce000f8e403f */
[----:B------:R-:W-:Y:S02]  /*1700*/  UMOV UR6, UR9 ;  /* 0x0000000900067c82 */ /* 0x000fe40008000000 */
[----:B------:R-:W-:Y:S01]  /*1710*/  HGMMA.64x64x16.F32 R56, gdesc[UR4], RZ, !UPT, gsb0 ;  /* 0x00e00000043879f0 */ /* 0x000fe2000c0008ff */
[----:B------:R-:W-:Y:S01]  /*1720*/  UMOV UR4, UR11 ;  /* 0x0000000b00047c82 */ /* 0x000fe20008000000 */
[----:B------:R-:W-:Y:S01]  /*1730*/  UMOV UR5, 0x80000020 ;  /* 0x8000002000057882 */ /* 0x000fe20000000000 */
[----:B------:R-:W-:Y:S02]  /*1740*/  WARPGROUP.DEPBAR.LE gsb0, 0x0 ;  /* 0x00008000000079c5 */ /* 0x000fe40000010000 */
[----:B------:R-:W-:-:S06]  /*1750*/  WARPGROUP.ARRIVE ;  /* 0x00000000000079c5 */ /* 0x000fcc0000000000 */
[----:B------:R-:W-:Y:S01]  /*1760*/  HGMMA.64x64x16.F32 R24, gdesc[UR4], RZ, !UPT, gsb0 ;  /* 0x00e00000041879f0 */ /* 0x000fe2000c0008ff */
[----:B------:R-:W-:Y:S02]  /*1770*/  UIADD3 UR4, UR10, 0x2, URZ ;  /* 0x000000020a047890 */ /* 0x000fe4000fffe03f */
[----:B------:R-:W-:Y:S01]  /*1780*/  UIADD3 UR6, UR9, 0x2, URZ ;  /* 0x0000000209067890 */ /* 0x000fe2000fffe03f */
[----:B------:R-:W-:Y:S01]  /*1790*/  UMOV UR5, 0x80000020 ;  /* 0x8000002000057882 */ /* 0x000fe20000000000 */
[----:B------:R-:W-:Y:S01]  /*17a0*/  UMOV UR7, 0x80000020 ;  /* 0x8000002000077882 */ /* 0x000fe20000000000 */
[----:B------:R-:W-:Y:S01]  /*17b0*/  UIADD3 UR10, UR10, 0x202, URZ ;  /* 0x000002020a0a7890 */ /* 0x000fe2000fffe03f */
[----:B------:R-:W-:Y:S02]  /*17c0*/  WARPGROUP.DEPBAR.LE gsb0, 0x0 ;  /* 0x00008000000079c5 */ /* 0x000fe40000010000 */
[----:B------:R-:W-:-:S06]  /*17d0*/  WARPGROUP.ARRIVE ;  /* 0x00000000000079c5 */ /* 0x000fcc0000000000 */
[----:B------:R-:W-:Y:S01]  /*17e0*/  HGMMA.64x64x16.F32 R56, gdesc[UR4], R56, gsb0 ;  /* 0x00e00000043879f0 */ /* 0x000fe20008000838 */
[----:B------:R-:W-:Y:S01]  /*17f0*/  UMOV UR4, UR10 ;  /* 0x0000000a00047c82 */ /* 0x000fe20008000000 */
[----:B------:R-:W-:Y:S01]  /*1800*/  UMOV UR5, 0x80000020 ;  /* 0x8000002000057882 */ /* 0x000fe20000000000 */
[----:B------:R-:W-:Y:S02]  /*1810*/  WARPGROUP.DEPBAR.LE gsb0, 0x0 ;  /* 0x00008000000079c5 */ /* 0x000fe40000010000 */
[----:B------:R-:W-:-:S06]  /*1820*/  WARPGROUP.ARRIVE ;  /* 0x00000000000079c5 */ /* 0x000fcc0000000000 */
[----:B------:R-:W-:Y:S03]  /*1830*/  HGMMA.64x64x16.F32 R24, gdesc[UR4], R24, gsb0 ;  /* 0x00e00000041879f0 */ /* 0x000fe60008000818 */
[----:B------:R-:W-:Y:S02]  /*1840*/  WARPGROUP.DEPBAR.LE gsb0, 0x0 ;  /* 0x00008000000079c5 */ /* 0x000fe40000010000 */
[----:B------:R-:W-:Y:S05]  /*1850*/  @!P2 BRA `(.L_x_19) ;  /* 0x000000040014a947 */ /* 0x000fea0003800000 */
[----:B------:R-:W-:Y:S01]  /*1860*/  UIADD3 UR4, UR41, 0x1, URZ ;  /* 0x0000000129047890 */ /* 0x000fe2000fffe03f */
[----:B01----:R-:W-:Y:S01]  /*1870*/  IMAD.U32 R0, RZ, RZ, UR44 ;  /* 0x0000002cff007e24 */ /* 0x003fe2000f8e00ff */
[----:B------:R-:W-:Y:S02]  /*1880*/  UMOV UR10, UR41 ;  /* 0x00000029000a7c82 */ /* 0x000fe40008000000 */
[----:B------:R-:W-:-:S04]  /*1890*/  UISETP.NE.AND UP0, UPT, UR4, 0xe, UPT ;  /* 0x0000000e0400788c */ /* 0x000fc8000bf05270 */
[----:B------:R-:W-:Y:S02]  /*18a0*/  USEL UR5, URZ, 0x1, UP0 ;  /* 0x000000013f057887 */ /* 0x000fe40008000000 */
[----:B------:R-:W-:Y:S02]  /*18b0*/  USEL UR9, UR4, URZ, UP0 ;  /* 0x0000003f04097287 */ /* 0x000fe40008000000 */
[----:B------:R-:W-:-:S06]  /*18c0*/  ULOP3.LUT UR5, UR40, UR5, URZ, 0x3c, !UPT ;  /* 0x0000000528057292 */ /* 0x000fcc000f8e3c3f */
[----:B------:R-:W-:-:S07]  /*18d0*/  IMAD.U32 R5, RZ, RZ, UR5 ;  /* 0x00000005ff057e24 */ /* 0x000fce000f8e00ff */
.L_x_26:
[----:B01----:R-:W-:Y:S05]  /*18e0*/  @!P0 BRA `(.L_x_20) ;  /* 0x0000000000048947 */ /* 0x003fea0003800000 */
[----:B------:R-:W-:Y:S01]  /*18f0*/  BPT.TRAP 0x1 ;  /* 0x000000040000795c */ /* 0x000fe20000300000 */
.L_x_20:
[----:B------:R-:W0:Y:S01]  /*1900*/  S2UR UR5, SR_CgaCtaId ;  /* 0x00000000000579c3 */ /* 0x000e220000008800 */
[----:B------:R-:W-:Y:S01]  /*1910*/  UMOV UR4, 0x400 ;  /* 0x0000040000047882 */ /* 0x000fe20000000000 */
[----:B------:R-:W-:Y:S01]  /*1920*/  SHF.L.U32 R3, R5, 0x1f, RZ ;  /* 0x0000001f05037819 */ /* 0x000fe200000006ff */
[----:B0-----:R-:W-:-:S04]  /*1930*/  ULEA UR14, UR5, UR4, 0x18 ;  /* 0x00000004050e7291 */ /* 0x001fc8000f8ec03f */
[----:B------:R-:W-:-:S09]  /*1940*/  ULEA UR4, UR9, UR14, 0x3 ;  /* 0x0000000e09047291 */ /* 0x000fd2000f8e183f */
[----:B------:R0:W1:Y:S01]  /*1950*/  SYNCS.PHASECHK.TRANS64.TRYWAIT P1, [UR4], R3 ;  /* 0x00000003ff0075a7 */ /* 0x0000620008020144 */
[----:B------:R-:W-:Y:S05]  /*1960*/  @!P0 BRA `(.L_x_21) ;  /* 0x0000000000048947 */ /* 0x000fea0003800000 */
[----:B------:R-:W-:Y:S01]  /*1970*/  BPT.TRAP 0x1 ;  /* 0x000000040000795c */ /* 0x000fe20000300000 */
.L_x_21:
[----:B-1----:R-:W-:Y:S05]  /*1980*/  @P1 BRA `(.L_x_22) ;  /* 0x0000000000081947 */ /* 0x002fea0003800000 */
[----:B------:R-:W1:Y:S02]  /*1990*/  SYNCS.PHASECHK.TRANS64.TRYWAIT P1, [UR4], R3 ;  /* 0x00000003ff0075a7 */ /* 0x000e640008020144 */
[----:B-1----:R-:W-:Y:S05]  /*19a0*/  @!P1 BRA `(.L_x_23) ;  /* 0x0000007400049947 */ /* 0x002fea0003800000 */
.L_x_22:
[----:B------:R-:W-:Y:S01]  /*19b0*/  ULEA UR11, UR9, UR8, 0x8 ;  /* 0x00000008090b7291 */ /* 0x000fe2000f8e403f */
[----:B------:R-:W-:Y:S01]  /*19c0*/  WARPGROUP.ARRIVE ;  /* 0x00000000000079c5 */ /* 0x000fe20000000000 */
[----:B------:R-:W-:Y:S01]  /*19d0*/  UIMAD UR12, UR9, 0x300, UR45 ;  /* 0x00000300090c78a4 */ /* 0x000fe2000f8e022d */
[----:B------:R-:W-:Y:S01]  /*19e0*/  UMOV UR7, 0x80000020 ;  /* 0x8000002000077882 */ /* 0x000fe20000000000 */
[----:B------:R-:W-:Y:S02]  /*19f0*/  UMOV UR5, 0x80000020 ;  /* 0x8000002000057882 */ /* 0x000fe40000000000 */
[----:B------:R-:W-:Y:S01]  /*1a00*/  UIADD3 UR13, UR12, 0x200, URZ ;  /* 0x000002000c0d7890 */ /* 0x000fe2000fffe03f */
[----:B------:R-:W-:Y:S02]  /*1a10*/  UMOV UR6, UR11 ;  /* 0x0000000b00067c82 */ /* 0x000fe40008000000 */
[----:B------:R-:W-:Y:S02]  /*1a20*/  UMOV UR4, UR12 ;  /* 0x0000000c00047c82 */ /* 0x000fe40008000000 */
[----:B------:R-:W-:Y:S01]  /*1a30*/  HGMMA.64x64x16.F32 R56, gdesc[UR4], R56, gsb0 ;  /* 0x00e00000043879f0 */ /* 0x000fe20008000838 */
[----:B------:R-:W-:Y:S01]  /*1a40*/  UMOV UR5, 0x80000020 ;  /* 0x8000002000057882 */ /* 0x000fe20000000000 */
[----:B------:R-:W-:Y:S01]  /*1a50*/  UMOV UR4, UR13 ;  /* 0x0000000d00047c82 */ /* 0x000fe20008000000 */
[----:B------:R-:W-:-:S02]  /*1a60*/  WARPGROUP.DEPBAR.LE gsb0, 0x0 ;  /* 0x00008000000079c5 */ /* 0x000fc40000010000 */
[----:B------:R-:W-:-:S06]  /*1a70*/  WARPGROUP.ARRIVE ;  /* 0x00000000000079c5 */ /* 0x000fcc0000000000 */
[----:B------:R-:W-:Y:S01]  /*1a80*/  HGMMA.64x64x16.F32 R24, gdesc[UR4], R24, gsb0 ;  /* 0x00e00000041879f0 */ /* 0x000fe20008000818 */
        /* <DEDUP_REMOVED lines=15> */
[----:B------:R-:W-:Y:S01]  /*1b80*/  BPT.TRAP 0x1 ;  /* 0x000000040000795c */ /* 0x000fe20000300000 */
.L_x_24:
[----:B------:R-:W-:Y:S01]  /*1b90*/  ULEA UR4, UR10, UR14, 0x3 ;  /* 0x0000000e0a047291 */ /* 0x000fe2000f8e183f */
[----:B------:R-:W-:-:S03]  /*1ba0*/  ISETP.GT.U32.AND P1, PT, R18, 0x1, PT ;  /* 0x000000011200780c */ /* 0x000fc60003f24070 */
[----:B------:R-:W-:-:S04]  /*1bb0*/  UIADD3 UR4, UR4, 0x70, URZ ;  /* 0x0000007004047890 */ /* 0x000fc8000fffe03f */
[----:B------:R-:W-:-:S09]  /*1bc0*/  UPRMT UR4, URZ, 0x654, UR4 ;  /* 0x000006543f047896 */ /* 0x000fd20008000004 */
[----:B------:R-:W-:Y:S01]  /*1bd0*/  SYNCS.ARRIVE.TRANS64.RED.A1T0 RZ, [UR4], RZ ;  /* 0x000000ffffff79a7 */ /* 0x000fe20008100404 */
[----:B------:R-:W-:Y:S05]  /*1be0*/  @P1 BRA `(.L_x_25) ;  /* 0x0000000000041947 */ /* 0x000fea0003800000 */
[----:B------:R-:W-:Y:S01]  /*1bf0*/  BPT.TRAP 0x1 ;  /* 0x000000040000795c */ /* 0x000fe20000300000 */
.L_x_25:
[----:B------:R-:W-:Y:S01]  /*1c00*/  UIADD3 UR9, UR9, 0x1, URZ ;  /* 0x0000000109097890 */ /* 0x000fe2000fffe03f */
[C---:B------:R-:W-:Y:S01]  /*1c10*/  ISETP.GT.AND P1, PT, R0.reuse, 0x1, PT ;  /* 0x000000010000780c */ /* 0x040fe20003f24270 */
[----:B------:R-:W-:Y:S01]  /*1c20*/  UIADD3 UR10, UR10, 0x1, URZ ;  /* 0x000000010a0a7890 */ /* 0x000fe2000fffe03f */
[----:B------:R-:W-:Y:S01]  /*1c30*/  VIADD R0, R0, 0xffffffff ;  /* 0xffffffff00007836 */ /* 0x000fe20000000000 */
[----:B------:R-:W-:Y:S02]  /*1c40*/  UISETP.NE.AND UP0, UPT, UR9, 0xe, UPT ;  /* 0x0000000e0900788c */ /* 0x000fe4000bf05270 */
[----:B------:R-:W-:Y:S02]  /*1c50*/  UISETP.NE.AND UP1, UPT, UR10, 0xe, UPT ;  /* 0x0000000e0a00788c */ /* 0x000fe4000bf25270 */
[----:B------:R-:W-:Y:S02]  /*1c60*/  USEL UR4, URZ, 0x1, UP0 ;  /* 0x000000013f047887 */ /* 0x000fe40008000000 */
[----:B------:R-:W-:-:S02]  /*1c70*/  USEL UR9, UR9, URZ, UP0 ;  /* 0x0000003f09097287 */ /* 0x000fc40008000000 */
[----:B------:R-:W-:Y:S02]  /*1c80*/  USEL UR10, UR10, URZ, UP1 ;  /* 0x0000003f0a0a7287 */ /* 0x000fe40008800000 */
[----:B------:R-:W-:Y:S01]  /*1c90*/  LOP3.LUT R5, R5, UR4, RZ, 0x3c, !PT ;  /* 0x0000000405057c12 */ /* 0x000fe2000f8e3cff */
[----:B------:R-:W-:Y:S09]  /*1ca0*/  @P1 BRA `(.L_x_26) ;  /* 0xfffffffc000c1947 */ /* 0x000ff2000383ffff */
.L_x_19:
[----:B01----:R-:W0:Y:S02]  /*1cb0*/  LDC R0, c[0x0][0x28c] ;  /* 0x0000a300ff007b82 */ /* 0x003e240000000800 */
[----:B0-----:R-:W-:-:S13]  /*1cc0*/  ISETP.GE.AND P1, PT, R0, 0x1, PT ;  /* 0x000000010000780c */ /* 0x001fda0003f26270 */
[----:B------:R-:W-:Y:S05]  /*1cd0*/  @!P1 BRA `(.L_x_27) ;  /* 0x0000000000449947 */ /* 0x000fea0003800000 */
[----:B------:R-:W-:Y:S05]  /*1ce0*/  @!P0 BRA `(.L_x_28) ;  /* 0x0000000000048947 */ /* 0x000fea0003800000 */
[----:B------:R-:W-:Y:S01]  /*1cf0*/  BPT.TRAP 0x1 ;  /* 0x000000040000795c */ /* 0x000fe20000300000 */
.L_x_28:
[----:B------:R-:W0:Y:S01]  /*1d00*/  S2UR UR7, SR_CgaCtaId ;  /* 0x00000000000779c3 */ /* 0x000e220000008800 */
[----:B------:R-:W-:Y:S01]  /*1d10*/  UIADD3 UR6, UR44, UR41, URZ ;  /* 0x000000292c067290 */ /* 0x000fe2000fffe03f */
[----:B------:R-:W-:-:S03]  /*1d20*/  ISETP.GT.U32.AND P0, PT, R18, 0x1, PT ;  /* 0x000000011200780c */ /* 0x000fc60003f04070 */
[----:B------:R-:W-:-:S04]  /*1d30*/  USHF.R.U32.HI UR4, URZ, 0x1, UR6 ;  /* 0x000000013f047899 */ /* 0x000fc80008011606 */
[----:B------:R-:W-:-:S04]  /*1d40*/  UIMAD.WIDE.U32 UR4, UR4, -0x6db6db6d, URZ ;  /* 0x92492493040478a5 */ /* 0x000fc8000f8e003f */
[----:B------:R-:W-:-:S03]  /*1d50*/  USHF.R.U32.HI UR4, URZ, 0x2, UR5 ;  /* 0x000000023f047899 */ /* 0x000fc60008011605 */
[----:B------:R-:W-:Y:S01]  /*1d60*/  UMOV UR5, 0x400 ;  /* 0x0000040000057882 */ /* 0x000fe20000000000 */
[----:B------:R-:W-:Y:S02]  /*1d70*/  UIMAD UR6, UR4, -0xe, UR6 ;  /* 0xfffffff2040678a4 */ /* 0x000fe4000f8e0206 */
[----:B0-----:R-:W-:-:S04]  /*1d80*/  ULEA UR5, UR7, UR5, 0x18 ;  /* 0x0000000507057291 */ /* 0x001fc8000f8ec03f */
[----:B------:R-:W-:-:S04]  /*1d90*/  ULEA UR6, UR6, UR5, 0x3 ;  /* 0x0000000506067291 */ /* 0x000fc8000f8e183f */
[----:B------:R-:W-:-:S04]  /*1da0*/  UIADD3 UR6, UR6, 0x70, URZ ;  /* 0x0000007006067890 */ /* 0x000fc8000fffe03f */
[----:B------:R-:W-:-:S09]  /*1db0*/  UPRMT UR6, URZ, 0x654, UR6 ;  /* 0x000006543f067896 */ /* 0x000fd20008000006 */
[----:B------:R-:W-:Y:S01]  /*1dc0*/  SYNCS.ARRIVE.TRANS64.RED.A1T0 RZ, [UR6], RZ ;  /* 0x000000ffffff79a7 */ /* 0x000fe20008100406 */
[----:B------:R-:W-:Y:S05]  /*1dd0*/  @P0 BRA `(.L_x_27) ;  /* 0x0000000000040947 */ /* 0x000fea0003800000 */
[----:B------:R-:W-:Y:S01]  /*1de0*/  BPT.TRAP 0x1 ;  /* 0x000000040000795c */ /* 0x000fe20000300000 */
.L_x_27:
[----:B------:R-:W-:Y:S01]  /*1df0*/  IMAD.SHL.U32 R3, R100, 0x40, RZ ;  /* 0x0000004064037824 */ /* 0x000fe200078e00ff */
[----:B------:R-:W-:Y:S01]  /*1e00*/  UIADD3 UR41, UR43, UR41, URZ ;  /* 0x000000292b297290 */ /* 0x000fe2000fffe03f */
[----:B------:R-:W-:Y:S01]  /*1e10*/  SHF.R.S32.HI R21, RZ, 0x1f, R19 ;  /* 0x0000001fff157819 */ /* 0x000fe20000011413 */
[----:B------:R-:W-:Y:S01]  /*1e20*/  ULDC UR10, c[0x0][0x288] ;  /* 0x0000a200000a7ab9 */ /* 0x000fe20000000800 */
[----:B------:R-:W-:Y:S01]  /*1e30*/  IMAD R6, R107, 0xc0, RZ ;  /* 0x000000c06b067824 */ /* 0x000fe200078e02ff */
[C---:B------:R-:W-:Y:S01]  /*1e40*/  LOP3.LUT R8, R3.reuse, 0x6, R96, 0xf8, !PT ;  /* 0x0000000603087812 */ /* 0x040fe200078ef860 */
[----:B------:R-:W-:Y:S01]  /*1e50*/  UISETP.GT.U32.AND UP0, UPT, UR41, 0xd, UPT ;  /* 0x0000000d2900788c */ /* 0x000fe2000bf04070 */
[----:B------:R-:W-:Y:S01]  /*1e60*/  ISETP.GE.AND P0, PT, R3, UR10, PT ;  /* 0x0000000a03007c0c */ /* 0x000fe2000bf06270 */
[----:B------:R-:W-:Y:S01]  /*1e70*/  ULDC UR11, c[0x0][0x284] ;  /* 0x0000a100000b7ab9 */ /* 0x000fe20000000800 */
[----:B------:R-:W-:Y:S01]  /*1e80*/  ULDC.64 UR6, c[0x0][0x5d0] ;  /* 0x0001740000067ab9 */ /* 0x000fe20000000a00 */
[--C-:B------:R-:W-:Y:S01]  /*1e90*/  SHF.R.S32.HI R9, RZ, 0x1f, R8.reuse ;  /* 0x0000001fff097819 */ /* 0x100fe20000011408 */
[----:B------:R-:W-:Y:S01]  /*1ea0*/  IMAD R0, R21, UR6, RZ ;  /* 0x0000000615007c24 */ /* 0x000fe2000f8e02ff */
[----:B------:R-:W-:Y:S01]  /*1eb0*/  USHF.R.U32.HI UR4, URZ, 0x1, UR41 ;  /* 0x000000013f047899 */ /* 0x000fe20008011629 */
[----:B------:R-:W-:Y:S01]  /*1ec0*/  ISETP.GE.OR P0, PT, R6, UR11, P0 ;  /* 0x0000000b06007c0c */ /* 0x000fe20008706670 */
[----:B------:R-:W-:Y:S01]  /*1ed0*/  UISETP.LT.U32.AND UP0, UPT, UR43, 0xe, UP0 ;  /* 0x0000000e2b00788c */ /* 0x000fe20008701070 */
[----:B------:R-:W-:Y:S01]  /*1ee0*/  IMAD.WIDE.U32 R4, R19, UR6, R8 ;  /* 0x0000000613047c25 */ /* 0x000fe2000f8e0008 */
[----:B------:R-:W-:-:S02]  /*1ef0*/  UISETP.GE.U32.AND UP1, UPT, UR43, 0xe, UPT ;  /* 0x0000000e2b00788c */ /* 0x000fc4000bf26070 */
[----:B------:R-:W-:Y:S01]  /*1f00*/  UIMAD.WIDE.U32 UR4, UR4, -0x6db6db6d, URZ ;  /* 0x92492493040478a5 */ /* 0x000fe2000f8e003f */
[----:B------:R-:W-:Y:S01]  /*1f10*/  IMAD R7, R19, UR7, R0 ;  /* 0x0000000713077c24 */ /* 0x000fe2000f8e0200 */
[----:B------:R-:W-:Y:S01]  /*1f20*/  USEL UR6, URZ, 0x1, !UP0 ;  /* 0x000000013f067887 */ /* 0x000fe2000c000000 */
[----:B------:R-:W-:Y:S01]  /*1f30*/  IMAD.WIDE R106, R107, 0xc0, R22 ;  /* 0x000000c06b6a7825 */ /* 0x000fe200078e0216 */
[----:B------:R-:W-:Y:S01]  /*1f40*/  ULDC.64 UR8, c[0x0][0x5c8] ;  /* 0x0001720000087ab9 */ /* 0x000fe20000000a00 */
[----:B------:R-:W-:Y:S02]  /*1f50*/  USHF.R.U32.HI UR4, URZ, 0x2, UR5 ;  /* 0x000000023f047899 */ /* 0x000fe40008011605 */
[----:B------:R-:W-:Y:S01]  /*1f60*/  IMAD R11, R107, UR8, RZ ;  /* 0x000000086b0b7c24 */ /* 0x000fe2000f8e02ff */
[----:B------:R-:W-:Y:S01]  /*1f70*/  ULOP3.LUT UR40, UR40, UR6, URZ, 0x3c, !UPT ;  /* 0x0000000628287292 */ /* 0x000fe2000f8e3c3f */
[----:B------:R-:W-:Y:S01]  /*1f80*/  IMAD.IADD R5, R5, 0x1, R7 ;  /* 0x0000000105057824 */ /* 0x000fe200078e0207 */
[----:B------:R-:W-:Y:S01]  /*1f90*/  UIMAD UR41, UR4, -0xe, UR41 ;  /* 0xfffffff2042978a4 */ /* 0x000fe2000f8e0229 */
[C---:B------:R-:W-:Y:S01]  /*1fa0*/  IMAD R11, R106.reuse, UR9, R11 ;  /* 0x000000096a0b7c24 */ /* 0x040fe2000f8e020b */
[----:B------:R-:W-:Y:S01]  /*1fb0*/  @UP1 ULOP3.LUT UR40, UR40, 0x1, UR4, 0x78, !UPT ;  /* 0x0000000128281892 */ /* 0x000fe2000f8e7804 */
[----:B------:R-:W-:-:S04]  /*1fc0*/  IMAD.WIDE.U32 R110, R106, UR8, R4 ;  /* 0x000000086a6e7c25 */ /* 0x000fc8000f8e0004 */
[----:B------:R-:W-:Y:S01]  /*1fd0*/  IMAD.MOV.U32 R0, RZ, RZ, -0x1 ;  /* 0xffffffffff007424 */ /* 0x000fe200078e00ff */
[----:B------:R-:W-:Y:S06]  /*1fe0*/  @P0 BRA `(.L_x_29) ;  /* 0x0000004c00000947 */ /* 0x000fec0003800000 */
[----:B-----5:R-:W-:Y:S01]  /*1ff0*/  FSETP.NEU.AND P1, PT, R89, RZ, PT ;  /* 0x000000ff5900720b */ /* 0x020fe20003f2d000 */
[----:B------:R-:W-:Y:S01]  /*2000*/  IMAD.IADD R4, R90, 0x1, -R3 ;  /* 0x000000015a047824 */ /* 0x000fe200078e0a03 */
[----:B------:R-:W-:Y:S01]  /*2010*/  BSSY B0, `(.L_x_29) ;  /* 0x00004bd000007945 */ /* 0x000fe20003800000 */
[----:B------:R-:W-:Y:S02]  /*2020*/  IMAD.IADD R3, R99, 0x1, -R6 ;  /* 0x0000000163037824 */ /* 0x000fe400078e0a06 */
[----:B------:R-:W-:Y:S01]  /*2030*/  IMAD.IADD R103, R111, 0x1, R11 ;  /* 0x000000016f677824 */ /* 0x000fe200078e020b */
[----:B------:R-:W-:-:S04]  /*2040*/  ISETP.GT.AND P6, PT, R4, RZ, PT ;  /* 0x000000ff0400720c */ /* 0x000fc80003fc4270 */
[----:B------:R-:W-:-:S03]  /*2050*/  ISETP.GT.AND P0, PT, R3, RZ, P6 ;  /* 0x000000ff0300720c */ /* 0x000fc60003704270 */
[----:B------:R-:W-:Y:S10]  /*2060*/  @!P1 BRA `(.L_x_30) ;  /* 0x0000003400709947 */ /* 0x000ff40003800000 */
[----:B------:R-:W0:Y:S01]  /*2070*/  LDC.64 R14, c[0x0][0x5b8] ;  /* 0x00016e00ff0e7b82 */ /* 0x000e220000000a00 */
[----:B------:R-:W-:-:S07]  /*2080*/  ULDC.64 UR4, c[0x0][0x5c0] ;  /* 0x0001700000047ab9 */ /* 0x000fce0000000a00 */
[----:B------:R-:W1:Y:S08]  /*2090*/  LDC.64 R104, c[0x0][0x5b0] ;  /* 0x00016c00ff687b82 */ /* 0x000e700000000a00 */
[----:B------:R-:W2:Y:S01]  /*20a0*/  LDC.64 R12, c[0x0][0x5a8] ;  /* 0x00016a00ff0c7b82 */ /* 0x000ea20000000a00 */
[-C--:B0-----:R-:W-:Y:S02]  /*20b0*/  IMAD R6, R21, R14.reuse, RZ ;  /* 0x0000000e15067224 */ /* 0x081fe400078e02ff */
[----:B------:R-:W-:-:S04]  /*20c0*/  IMAD.WIDE.U32 R20, R19, R14, R8 ;  /* 0x0000000e13147225 */ /* 0x000fc800078e0008 */
[----:B------:R-:W-:Y:S02]  /*20d0*/  IMAD R113, R19, R15, R6 ;  /* 0x0000000f13717224 */ /* 0x000fe400078e0206 */
[-C--:B-1----:R-:W-:Y:S02]  /*20e0*/  IMAD R5, R107, R104.reuse, RZ ;  /* 0x000000686b057224 */ /* 0x082fe400078e02ff */
[----:B------:R-:W-:Y:S02]  /*20f0*/  IMAD.IADD R101, R21, 0x1, R113 ;  /* 0x0000000115657824 */ /* 0x000fe400078e0271 */
[----:B------:R-:W-:Y:S02]  /*2100*/  IMAD.MOV.U32 R100, RZ, RZ, R20 ;  /* 0x000000ffff647224 */ /* 0x000fe400078e0014 */
[C---:B------:R-:W-:Y:S02]  /*2110*/  IMAD R117, R106.reuse, R105, R5 ;  /* 0x000000696a757224 */ /* 0x040fe400078e0205 */
[----:B------:R-:W-:-:S04]  /*2120*/  IMAD.WIDE.U32 R6, R106, R104, R100 ;  /* 0x000000686a067225 */ /* 0x000fc800078e0064 */
[----:B------:R-:W-:Y:S01]  /*2130*/  IMAD.IADD R5, R7, 0x1, R117 ;  /* 0x0000000107057824 */ /* 0x000fe200078e0275 */
[----:B--2---:R-:W-:-:S04]  /*2140*/  LEA R10, P1, R6, R12, 0x1 ;  /* 0x0000000c060a7211 */ /* 0x004fc800078208ff */
[----:B------:R-:W-:-:S05]  /*2150*/  LEA.HI.X R11, R6, R13, R5, 0x1, P1 ;  /* 0x0000000d060b7211 */ /* 0x000fca00008f0c05 */
[----:B------:R-:W2:Y:S01]  /*2160*/  @P0 LDG.E.LTC128B.U16 R5, desc[UR38][R10.64] ;  /* 0x000000260a050981 */ /* 0x000ea2000c1e1520 */
[----:B------:R-:W-:Y:S01]  /*2170*/  ISETP.GT.AND P4, PT, R4, 0x1, PT ;  /* 0x000000010400780c */ /* 0x000fe20003f84270 */
[----:B------:R-:W-:Y:S01]  /*2180*/  IMAD.WIDE.U32 R6, R106, R104, R8 ;  /* 0x000000686a067225 */ /* 0x000fe200078e0008 */
[----:B------:R-:W-:Y:S01]  /*2190*/  BSSY B1, `(.L_x_31) ;  /* 0x0000013000017945 */ /* 0x000fe20003800000 */
[----:B------:R-:W-:Y:S02]  /*21a0*/  SHF.L.U64.HI R111, R104, 0x3, R105 ;  /* 0x00000003686f7819 */ /* 0x000fe40000010269 */
[----:B------:R-:W-:Y:S01]  /*21b0*/  IMAD.IADD R7, R117, 0x1, R7 ;  /* 0x0000000175077824 */ /* 0x000fe200078e0207 */
[----:B------:R-:W-:Y:S01]  /*21c0*/  P2R R116, PR, RZ, 0x10 ;  /* 0x00000010ff747803 */ /* 0x000fe20000000000 */
[----:B------:R-:W-:-:S04]  /*21d0*/  IMAD.WIDE.U32 R108, R19, R14, R6 ;  /* 0x0000000e136c7225 */ /* 0x000fc800078e0006 */
[----:B------:R-:W-:Y:S01]  /*21e0*/  IMAD.IADD R7, R113, 0x1, R109 ;  /* 0x0000000171077824 */ /* 0x000fe200078e026d */
[----:B------:R-:W-:-:S04]  /*21f0*/  LEA R6, P2, R108, R12, 0x1 ;  /* 0x0000000c6c067211 */ /* 0x000fc800078408ff */
[----:B------:R-:W-:Y:S01]  /*2200*/  LEA.HI.X R7, R108, R13, R7, 0x1, P2 ;  /* 0x0000000d6c077211 */ /* 0x000fe200010f0c07 */
[----:B--2---:R-:W-:-:S05]  /*2210*/  HADD2.F32 R102, -RZ, R5.H0_H0 ;  /* 0x20000005ff667230 */ /* 0x004fca0000004100 */
[----:B------:R-:W-:Y:S01]  /*2220*/  FMUL R15, R102, R89 ;  /* 0x00000059660f7220 */ /* 0x000fe20000400000 */
[----:B------:R-:W-:-:S03]  /*2230*/  LEA R102, P1, R110, UR4, 0x1 ;  /* 0x000000046e667c11 */ /* 0x000fc6000f8208ff */
[----:B------:R-:W-:Y:S01]  /*2240*/  FFMA R15, R56, R88, R15 ;  /* 0x00000058380f7223 */ /* 0x000fe2000000000f */
[----:B------:R-:W-:Y:S01]  /*2250*/  LEA.HI.X R103, R110, UR5, R103, 0x1, P1 ;  /* 0x000000056e677c11 */ /* 0x000fe200088f0c67 */
[----:B------:R-:W-:Y:S01]  /*2260*/  IMAD.SHL.U32 R110, R104, 0x8, RZ ;  /* 0x00000008686e7824 */ /* 0x000fe200078e00ff */
[----:B------:R-:W-:Y:S02]  /*2270*/  ISETP.GT.AND P1, PT, R3, RZ, P4 ;  /* 0x000000ff0300720c */ /* 0x000fe40002724270 */
[----:B------:R-:W-:-:S05]  /*2280*/  F2FP.F16.F32.PACK_AB R15, RZ, R15 ;  /* 0x0000000fff0f723e */ /* 0x000fca00000000ff */
[----:B------:R0:W-:Y:S06]  /*2290*/  @P0 STG.E.U16 desc[UR38][R102.64], R15 ;  /* 0x0000000f66000986 */ /* 0x0001ec000c101526 */
[----:B------:R-:W-:Y:S05]  /*22a0*/  @!P1 BRA `(.L_x_32) ;  /* 0x0000000000049947 */ /* 0x000fea0003800000 */
[----:B------:R1:W5:Y:S02]  /*22b0*/  LDG.E.LTC128B.U16 R5, desc[UR38][R6.64+0x2] ;  /* 0x0000022606057981 */ /* 0x000364000c1e1520 */
.L_x_32:
[----:B------:R-:W-:Y:S05]  /*22c0*/  BSYNC B1 ;  /* 0x0000000000017941 */ /* 0x000fea0003800000 */
.L_x_31:
[----:B-----5:R-:W-:Y:S01]  /*22d0*/  HADD2.F32 R10, -RZ, R5.H0_H0 ;  /* 0x20000005ff0a7230 */ /* 0x020fe20000004100 */
[----:B------:R-:W-:Y:S01]  /*22e0*/  ISETP.GT.AND P0, PT, R3, 0x8, P6 ;  /* 0x000000080300780c */ /* 0x000fe20003704270 */
[----:B------:R-:W-:Y:S01]  /*22f0*/  IMAD.WIDE.U32 R114, R106, R104, R110 ;  /* 0x000000686a727225 */ /* 0x000fe200078e006e */
[----:B0-----:R-:W-:-:S03]  /*2300*/  PRMT R15, R5, 0x7610, R15 ;  /* 0x00007610050f7816 */ /* 0x001fc6000000000f */
[----:B------:R-:W-:Y:S01]  /*2310*/  FMUL R10, R10, R89 ;  /* 0x000000590a0a7220 */ /* 0x000fe20000400000 */
[----:B------:R-:W-:Y:S01]  /*2320*/  IMAD.IADD R117, R117, 0x1, R115 ;  /* 0x0000000175757824 */ /* 0x000fe200078e0273 */
[----:B------:R-:W-:Y:S02]  /*2330*/  IADD3 R11, P2, R20, R114, RZ ;  /* 0x00000072140b7210 */ /* 0x000fe40007f5e0ff */
[----:B------:R-:W-:-:S03]  /*2340*/  FFMA R57, R57, R88, R10 ;  /* 0x0000005839397223 */ /* 0x000fc6000000000a */
[----:B------:R-:W-:Y:S01]  /*2350*/  IMAD.X R56, R117, 0x1, R101, P2 ;  /* 0x0000000175387824 */ /* 0x000fe200010e0665 */
[C---:B------:R-:W-:Y:S02]  /*2360*/  LEA R10, P2, R11.reuse, R12, 0x1 ;  /* 0x0000000c0b0a7211 */ /* 0x040fe400078408ff */
[----:B------:R-:W-:Y:S02]  /*2370*/  F2FP.F16.F32.PACK_AB R57, RZ, R57 ;  /* 0x00000039ff39723e */ /* 0x000fe400000000ff */
[----:B------:R-:W-:Y:S01]  /*2380*/  LEA.HI.X R11, R11, R13, R56, 0x1, P2 ;  /* 0x0000000d0b0b7211 */ /* 0x000fe200010f0c38 */
[----:B------:R-:W-:Y:S01]  /*2390*/  @P1 IMAD.MOV.U32 R56, RZ, RZ, R102 ;  /* 0x000000ffff381224 */ /* 0x000fe200078e0066 */
[----:B------:R-:W-:Y:S01]  /*23a0*/  PRMT R109, R57, 0x7610, R109 ;  /* 0x00007610396d7816 */ /* 0x000fe2000000006d */
[----:B------:R-:W-:-:S05]  /*23b0*/  @P1 IMAD.MOV.U32 R57, RZ, RZ, R103 ;  /* 0x000000ffff391224 */ /* 0x000fca00078e0067 */
[----:B------:R0:W-:Y:S04]  /*23c0*/  @P1 STG.E.U16 desc[UR38][R56.64+0x2], R109 ;  /* 0x0000026d38001986 */ /* 0x0001e8000c101526 */
[----:B------:R-:W2:Y:S01]  /*23d0*/  @P0 LDG.E.LTC128B.U16 R15, desc[UR38][R10.64] ;  /* 0x000000260a0f0981 */ /* 0x000ea2000c1e1520 */
[----:B------:R-:W-:Y:S01]  /*23e0*/  IADD3 R114, P1, R8, R114, RZ ;  /* 0x0000007208727210 */ /* 0x000fe20007f3e0ff */
[----:B------:R-:W-:Y:S01]  /*23f0*/  BSSY B1, `(.L_x_33) ;  /* 0x0000012000017945 */ /* 0x000fe20003800000 */
[----:B------:R-:W-:-:S03]  /*2400*/  SHF.L.U64.HI R119, R94, 0x1, R93 ;  /* 0x000000015e777819 */ /* 0x000fc6000001025d */
[----:B------:R-:W-:Y:S01]  /*2410*/  IMAD.X R115, R9, 0x1, R117, P1 ;  /* 0x0000000109737824 */ /* 0x000fe200008e0675 */
[----:B------:R-:W-:Y:S01]  /*2420*/  ISETP.GT.AND P1, PT, R3, 0x8, P4 ;  /* 0x000000080300780c */ /* 0x000fe20002724270 */
[----:B------:R-:W-:Y:S02]  /*2430*/  IMAD.SHL.U32 R117, R94, 0x2, RZ ;  /* 0x000000025e757824 */ /* 0x000fe400078e00ff */
[----:B------:R-:W-:-:S04]  /*2440*/  IMAD.WIDE.U32 R114, R19, R14, R114 ;  /* 0x0000000e13727225 */ /* 0x000fc800078e0072 */
[----:B0-----:R-:W-:Y:S01]  /*2450*/  IMAD.IADD R57, R113, 0x1, R115 ;  /* 0x0000000171397824 */ /* 0x001fe200078e0273 */
[----:B------:R-:W-:-:S04]  /*2460*/  LEA R56, P3, R114, R12, 0x1 ;  /* 0x0000000c72387211 */ /* 0x000fc800078608ff */
[----:B------:R-:W-:Y:S01]  /*2470*/  LEA.HI.X R57, R114, R13, R57, 0x1, P3 ;  /* 0x0000000d72397211 */ /* 0x000fe200018f0c39 */
[----:B--2---:R-:W-:-:S05]  /*2480*/  HADD2.F32 R108, -RZ, R15.H0_H0 ;  /* 0x2000000fff6c7230 */ /* 0x004fca0000004100 */
[----:B------:R-:W-:Y:S01]  /*2490*/  FMUL R5, R108, R89 ;  /* 0x000000596c057220 */ /* 0x000fe20000400000 */
[----:B------:R-:W-:-:S03]  /*24a0*/  IADD3 R108, P2, R117, R102, RZ ;  /* 0x00000066756c7210 */ /* 0x000fc60007f5e0ff */
[----:B------:R-:W-:Y:S02]  /*24b0*/  FFMA R5, R58, R88, R5 ;  /* 0x000000583a057223 */ /* 0x000fe40000000005 */
[----:B------:R-:W-:-:S03]  /*24c0*/  IMAD.X R109, R119, 0x1, R103, P2 ;  /* 0x00000001776d7824 */ /* 0x000fc600010e0667 */
[----:B------:R-:W-:-:S05]  /*24d0*/  F2FP.F16.F32.PACK_AB R5, RZ, R5 ;  /* 0x00000005ff05723e */ /* 0x000fca00000000ff */
[----:B------:R0:W-:Y:S01]  /*24e0*/  @P0 STG.E.U16 desc[UR38][R108.64], R5 ;  /* 0x000000056c000986 */ /* 0x0001e2000c101526 */
[----:B------:R-:W-:Y:S05]  /*24f0*/  @!P1 BRA `(.L_x_34) ;  /* 0x0000000000049947 */ /* 0x000fea0003800000 */
[----:B------:R2:W5:Y:S02]  /*2500*/  LDG.E.LTC128B.U16 R15, desc[UR38][R56.64+0x2] ;  /* 0x00000226380f7981 */ /* 0x000564000c1e1520 */
.L_x_34:
[----:B------:R-:W-:Y:S05]  /*2510*/  BSYNC B1 ;  /* 0x0000000000017941 */ /* 0x000fea0003800000 */
.L_x_33:
[----:B-----5:R-:W-:Y:S01]  /*2520*/  HADD2.F32 R10, -RZ, R15.H0_H0 ;  /* 0x2000000fff0a7230 */ /* 0x020fe20000004100 */
[----:B------:R-:W-:Y:S01]  /*2530*/  ISETP.GT.AND P4, PT, R4, 0x8, PT ;  /* 0x000000080400780c */ /* 0x000fe20003f84270 */
[----:B------:R-:W-:Y:S01]  /*2540*/  IMAD.MOV.U32 R58, RZ, RZ, R108 ;  /* 0x000000ffff3a7224 */ /* 0x000fe200078e006c */
[----:B------:R-:W-:Y:S01]  /*2550*/  BSSY B1, `(.L_x_35) ;  /* 0x000000b000017945 */ /* 0x000fe20003800000 */
[----:B------:R-:W-:Y:S01]  /*2560*/  PRMT R114, R15, 0x7610, R114 ;  /* 0x000076100f727816 */ /* 0x000fe20000000072 */
[----:B------:R-:W-:Y:S01]  /*2570*/  FMUL R10, R10, R89 ;  /* 0x000000590a0a7220 */ /* 0x000fe20000400000 */
[----:B------:R-:W-:Y:S02]  /*2580*/  ISETP.GT.AND P0, PT, R3, RZ, P4 ;  /* 0x000000ff0300720c */ /* 0x000fe40002704270 */
[----:B------:R-:W-:Y:S01]  /*2590*/  P2R R115, PR, RZ, 0x10 ;  /* 0x00000010ff737803 */ /* 0x000fe20000000000 */
[----:B------:R-:W-:Y:S01]  /*25a0*/  FFMA R10, R59, R88, R10 ;  /* 0x000000583b0a7223 */ /* 0x000fe2000000000a */
[----:B------:R-:W-:-:S04]  /*25b0*/  IMAD.MOV.U32 R59, RZ, RZ, R109 ;  /* 0x000000ffff3b7224 */ /* 0x000fc800078e006d */
[----:B------:R-:W-:-:S05]  /*25c0*/  F2FP.F16.F32.PACK_AB R10, RZ, R10 ;  /* 0x0000000aff0a723e */ /* 0x000fca00000000ff */
[----:B------:R3:W-:Y:S01]  /*25d0*/  @P1 STG.E.U16 desc[UR38][R58.64+0x2], R10 ;  /* 0x0000020a3a001986 */ /* 0x0007e2000c101526 */
[----:B------:R-:W-:Y:S05]  /*25e0*/  @!P0 BRA `(.L_x_36) ;  /* 0x0000000000048947 */ /* 0x000fea0003800000 */
[----:B------:R4:W5:Y:S02]  /*25f0*/  LDG.E.LTC128B.U16 R114, desc[UR38][R6.64+0x10] ;  /* 0x0000102606727981 */ /* 0x000964000c1e1520 */
.L_x_36:
[----:B------:R-:W-:Y:S05]  /*2600*/  BSYNC B1 ;  /* 0x0000000000017941 */ /* 0x000fea0003800000 */
.L_x_35:
[----:B---3-5:R-:W-:Y:S01]  /*2610*/  HADD2.F32 R10, -RZ, R114.H0_H0 ;  /* 0x20000072ff0a7230 */ /* 0x028fe20000004100 */
[C---:B0-----:R-:W-:Y:S01]  /*2620*/  SHF.L.U64.HI R5, R95.reuse, 0x1, R92 ;  /* 0x000000015f057819 */ /* 0x041fe2000001025c */
[----:B------:R-:W-:Y:S01]  /*2630*/  IMAD.SHL.U32 R15, R95, 0x2, RZ ;  /* 0x000000025f0f7824 */ /* 0x000fe200078e00ff */
[----:B------:R-:W-:Y:S01]  /*2640*/  ISETP.GT.AND P3, PT, R4, 0x9, PT ;  /* 0x000000090400780c */ /* 0x000fe20003f64270 */
[----:B------:R-:W-:Y:S01]  /*2650*/  BSSY B1, `(.L_x_37) ;  /* 0x000000b000017945 */ /* 0x000fe20003800000 */
[----:B------:R-:W-:Y:S02]  /*2660*/  FMUL R11, R10, R89 ;  /* 0x000000590a0b7220 */ /* 0x000fe40000400000 */
[----:B------:R-:W-:Y:S02]  /*2670*/  IADD3 R10, P1, P2, R15, R102, R117 ;  /* 0x000000660f0a7210 */ /* 0x000fe40007a3e075 */
[----:B------:R-:W-:Y:S01]  /*2680*/  FFMA R60, R60, R88, R11 ;  /* 0x000000583c3c7223 */ /* 0x000fe2000000000b */
[----:B------:R-:W-:-:S02]  /*2690*/  P2R R117, PR, RZ, 0x8 ;  /* 0x00000008ff757803 */ /* 0x000fc40000000000 */
[----:B------:R-:W-:Y:S02]  /*26a0*/  IADD3.X R11, R5, R103, R119, P1, P2 ;  /* 0x00000067050b7210 */ /* 0x000fe40000fe4477 */
[----:B------:R-:W-:Y:S02]  /*26b0*/  F2FP.F16.F32.PACK_AB R60, RZ, R60 ;  /* 0x0000003cff3c723e */ /* 0x000fe400000000ff */
[----:B------:R-:W-:-:S03]  /*26c0*/  ISETP.GT.AND P1, PT, R3, RZ, P3 ;  /* 0x000000ff0300720c */ /* 0x000fc60001f24270 */
[----:B------:R0:W-:Y:S10]  /*26d0*/  @P0 STG.E.U16 desc[UR38][R102.64+0x10], R60 ;  /* 0x0000103c66000986 */ /* 0x0001f4000c101526 */
[----:B------:R-:W-:Y:S05]  /*26e0*/  @!P1 BRA `(.L_x_38) ;  /* 0x0000000000049947 */ /* 0x000fea0003800000 */
[----:B------:R3:W5:Y:S02]  /*26f0*/  LDG.E.LTC128B.U16 R114, desc[UR38][R6.64+0x12] ;  /* 0x0000122606727981 */ /* 0x000764000c1e1520 */
.L_x_38:
[----:B------:R-:W-:Y:S05]  /*2700*/  BSYNC B1 ;  /* 0x0000000000017941 */ /* 0x000fea0003800000 */
.L_x_37:
[----:B0----5:R-:W-:Y:S01]  /*2710*/  HADD2.F32 R60, -RZ, R114.H0_H0 ;  /* 0x20000072ff3c7230 */ /* 0x021fe20000004100 */
[----:B------:R-:W-:Y:S01]  /*2720*/  ISETP.GT.AND P0, PT, R3, 0x8, P4 ;  /* 0x000000080300780c */ /* 0x000fe20002704270 */
[----:B------:R-:W-:Y:S03]  /*2730*/  BSSY B1, `(.L_x_39) ;  /* 0x000000a000017945 */ /* 0x000fe60003800000 */
[----:B------:R-:W-:-:S04]  /*2740*/  FMUL R60, R60, R89 ;  /* 0x000000593c3c7220 */ /* 0x000fc80000400000 */
[----:B------:R-:W-:Y:S01]  /*2750*/  FFMA R60, R61, R88, R60 ;  /* 0x000000583d3c7223 */ /* 0x000fe2000000003c */
[----:B------:R-:W-:-:S04]  /*2760*/  @P1 IMAD.MOV.U32 R61, RZ, RZ, R103 ;  /* 0x000000ffff3d1224 */ /* 0x000fc800078e0067 */
[----:B------:R-:W-:-:S04]  /*2770*/  F2FP.F16.F32.PACK_AB R60, RZ, R60 ;  /* 0x0000003cff3c723e */ /* 0x000fc800000000ff */
[----:B------:R-:W-:Y:S01]  /*2780*/  PRMT R118, R60, 0x7610, R118 ;  /* 0x000076103c767816 */ /* 0x000fe20000000076 */
[----:B------:R-:W-:-:S05]  /*2790*/  @P1 IMAD.MOV.U32 R60, RZ, RZ, R102 ;  /* 0x000000ffff3c1224 */ /* 0x000fca00078e0066 */
[----:B------:R0:W-:Y:S01]  /*27a0*/  @P1 STG.E.U16 desc[UR38][R60.64+0x12], R118 ;  /* 0x000012763c001986 */ /* 0x0001e2000c101526 */
[----:B------:R-:W-:Y:S05]  /*27b0*/  @!P0 BRA `(.L_x_40) ;  /* 0x0000000000048947 */ /* 0x000fea0003800000 */
[----:B------:R0:W5:Y:S02]  /*27c0*/  LDG.E.LTC128B.U16 R114, desc[UR38][R56.64+0x10] ;  /* 0x0000102638727981 */ /* 0x000164000c1e1520 */
.L_x_40:
[----:B------:R-:W-:Y:S05]  /*27d0*/  BSYNC B1 ;  /* 0x0000000000017941 */ /* 0x000fea0003800000 */
.L_x_39:
[----:B0----5:R-:W-:Y:S01]  /*27e0*/  HADD2.F32 R60, -RZ, R114.H0_H0 ;  /* 0x20000072ff3c7230 */ /* 0x021fe20000004100 */
[----:B------:R-:W-:Y:S01]  /*27f0*/  ISETP.GT.AND P1, PT, R3, 0x8, P3 ;  /* 0x000000080300780c */ /* 0x000fe20001f24270 */
[----:B------:R-:W-:Y:S03]  /*2800*/  BSSY B1, `(.L_x_41) ;  /* 0x0000007000017945 */ /* 0x000fe60003800000 */
[----:B------:R-:W-:-:S04]  /*2810*/  FMUL R61, R60, R89 ;  /* 0x000000593c3d7220 */ /* 0x000fc80000400000 */
[----:B------:R-:W-:-:S05]  /*2820*/  FFMA R61, R62, R88, R61 ;  /* 0x000000583e3d7223 */ /* 0x000fca000000003d */
[----:B------:R-:W-:-:S05]  /*2830*/  F2FP.F16.F32.PACK_AB R61, RZ, R61 ;  /* 0x0000003dff3d723e */ /* 0x000fca00000000ff */
[----:B------:R0:W-:Y:S01]  /*2840*/  @P0 STG.E.U16 desc[UR38][R58.64+0x10], R61 ;  /* 0x0000103d3a000986 */ /* 0x0001e2000c101526 */
[----:B------:R-:W-:Y:S05]  /*2850*/  @!P1 BRA `(.L_x_42) ;  /* 0x0000000000049947 */ /* 0x000fea0003800000 */
[----:B------:R0:W5:Y:S02]  /*2860*/  LDG.E.LTC128B.U16 R114, desc[UR38][R56.64+0x12] ;  /* 0x0000122638727981 */ /* 0x000164000c1e1520 */
.L_x_42:
[----:B------:R-:W-:Y:S05]  /*2870*/  BSYNC B1 ;  /* 0x0000000000017941 */ /* 0x000fea0003800000 */
.L_x_41:
[----:B-----5:R-:W-:Y:S01]  /*2880*/  HADD2.F32 R60, -RZ, R114.H0_H0 ;  /* 0x20000072ff3c7230 */ /* 0x020fe20000004100 */
[----:B------:R-:W-:Y:S01]  /*2890*/  IADD3 R121, P0, R106, 0x80, RZ ;  /* 0x000000806a797810 */ /* 0x000fe20007f1e0ff */
[----:B------:R-:W-:Y:S01]  /*28a0*/  BSSY B1, `(.L_x_43) ;  /* 0x000000b000017945 */ /* 0x000fe20003800000 */
[----:B------:R-:W-:Y:S02]  /*28b0*/  ISETP.GT.AND P2, PT, R4, 0x10, PT ;  /* 0x000000100400780c */ /* 0x000fe40003f44270 */
[----:B------:R-:W-:Y:S01]  /*28c0*/  FMUL R60, R60, R89 ;  /* 0x000000593c3c7220 */ /* 0x000fe20000400000 */
[----:B------:R-:W-:Y:S01]  /*28d0*/  IMAD.X R107, RZ, RZ, R107, P0 ;  /* 0x000000ffff6b7224 */ /* 0x000fe200000e066b */
[----:B------:R-:W-:Y:S02]  /*28e0*/  ISETP.GT.AND P0, PT, R3, RZ, P2 ;  /* 0x000000ff0300720c */ /* 0x000fe40001704270 */
[----:B------:R-:W-:Y:S01]  /*28f0*/  FFMA R60, R63, R88, R60 ;  /* 0x000000583f3c7223 */ /* 0x000fe2000000003c */
[----:B------:R-:W-:-:S04]  /*2900*/  P2R R118, PR, RZ, 0x4 ;  /* 0x00000004ff767803 */ /* 0x000fc80000000000 */
[----:B------:R-:W-:-:S05]  /*2910*/  F2FP.F16.F32.PACK_AB R60, RZ, R60 ;  /* 0x0000003cff3c723e */ /* 0x000fca00000000ff */
[----:B------:R0:W-:Y:S01]  /*2920*/  @P1 STG.E.U16 desc[UR38][R58.64+0x12], R60 ;  /* 0x0000123c3a001986 */ /* 0x0001e2000c101526 */
[----:B------:R-:W-:Y:S05]  /*2930*/  @!P0 BRA `(.L_x_44) ;  /* 0x0000000000048947 */ /* 0x000fea0003800000 */
[----:B------:R0:W5:Y:S02]  /*2940*/  LDG.E.LTC128B.U16 R114, desc[UR38][R6.64+0x20] ;  /* 0x0000202606727981 */ /* 0x000164000c1e1520 */
.L_x_44:
[----:B------:R-:W-:Y:S05]  /*2950*/  BSYNC B1 ;  /* 0x0000000000017941 */ /* 0x000fea0003800000 */
.L_x_43:
[----:B0----5:R-:W-:Y:S01]  /*2960*/  HADD2.F32 R60, -RZ, R114.H0_H0 ;  /* 0x20000072ff3c7230 */ /* 0x021fe20000004100 */
[----:B------:R-:W-:Y:S01]  /*2970*/  ISETP.GT.AND P1, PT, R4, 0x11, PT ;  /* 0x000000110400780c */ /* 0x000fe20003f24270 */
[-C--:B------:R-:W-:Y:S01]  /*2980*/  IMAD.WIDE.U32 R62, R121, R104.reuse, R8 ;  /* 0x00000068793e7225 */ /* 0x080fe200078e0008 */
[----:B------:R-:W-:Y:S03]  /*2990*/  BSSY B1, `(.L_x_45) ;  /* 0x0000021000017945 */ /* 0x000fe60003800000 */
[----:B------:R-:W-:Y:S01]  /*29a0*/  FMUL R21, R60, R89 ;  /* 0x000000593c157220 */ /* 0x000fe20000400000 */
[----:B------:R-:W-:-:S03]  /*29b0*/  IMAD R60, R107, R104, RZ ;  /* 0x000000686b3c7224 */ /* 0x000fc600078e02ff */
[----:B------:R-:W-:Y:S01]  /*29c0*/  FFMA R21, R64, R88, R21 ;  /* 0x0000005840157223 */ /* 0x000fe20000000015 */
[C---:B------:R-:W-:Y:S02]  /*29d0*/  IMAD R119, R121.reuse, R105, R60 ;  /* 0x0000006979777224 */ /* 0x040fe400078e023c */
[----:B------:R-:W-:Y:S02]  /*29e0*/  IMAD.WIDE.U32 R60, R121, R104, R100 ;  /* 0x00000068793c7225 */ /* 0x000fe400078e0064 */
[----:B------:R-:W-:Y:S02]  /*29f0*/  F2FP.F16.F32.PACK_AB R21, RZ, R21 ;  /* 0x00000015ff15723e */ /* 0x000fe400000000ff */
[----:B------:R-:W-:Y:S02]  /*2a00*/  IMAD.IADD R63, R119, 0x1, R63 ;  /* 0x00000001773f7824 */ /* 0x000fe400078e023f */
[----:B------:R-:W-:Y:S01]  /*2a10*/  PRMT R105, R21, 0x7610, R105 ;  /* 0x0000761015697816 */ /* 0x000fe20000000069 */
[----:B------:R-:W-:-:S02]  /*2a20*/  IMAD.IADD R21, R61, 0x1, R119 ;  /* 0x000000013d157824 */ /* 0x000fc400078e0277 */
[----:B------:R-:W-:Y:S02]  /*2a30*/  IMAD.WIDE.U32 R106, R19, R14, R62 ;  /* 0x0000000e136a7225 */ /* 0x000fe400078e003e */
[----:B------:R0:W-:Y:S01]  /*2a40*/  @P0 STG.E.U16 desc[UR38][R102.64+0x20], R105 ;  /* 0x0000206966000986 */ /* 0x0001e2000c101526 */
[----:B------:R-:W-:-:S04]  /*2a50*/  LEA R62, P0, R60, R12, 0x1 ;  /* 0x0000000c3c3e7211 */ /* 0x000fc800078008ff */
[----:B------:R-:W-:Y:S01]  /*2a60*/  LEA.HI.X R63, R60, R13, R21, 0x1, P0 ;  /* 0x0000000d3c3f7211 */ /* 0x000fe200000f0c15 */
[----:B------:R-:W-:Y:S01]  /*2a70*/  IMAD.IADD R21, R113, 0x1, R107 ;  /* 0x0000000171157824 */ /* 0x000fe200078e026b */
[----:B------:R-:W-:-:S04]  /*2a80*/  LEA R60, P0, R106, R12, 0x1 ;  /* 0x0000000c6a3c7211 */ /* 0x000fc800078008ff */
[----:B------:R-:W-:Y:S01]  /*2a90*/  LEA.HI.X R61, R106, R13, R21, 0x1, P0 ;  /* 0x0000000d6a3d7211 */ /* 0x000fe200000f0c15 */
[----:B0-----:R-:W-:-:S04]  /*2aa0*/  IMAD.WIDE.U32 R104, R121, R104, R110 ;  /* 0x0000006879687225 */ /* 0x001fc800078e006e */
[----:B------:R-:W-:Y:S01]  /*2ab0*/  IMAD.IADD R119, R119, 0x1, R105 ;  /* 0x0000000177777824 */ /* 0x000fe200078e0269 */
[----:B------:R-:W-:-:S05]  /*2ac0*/  IADD3 R64, P0, R20, R104, RZ ;  /* 0x0000006814407210 */ /* 0x000fca0007f1e0ff */
[----:B------:R-:W-:Y:S01]  /*2ad0*/  IMAD.X R100, R119, 0x1, R101, P0 ;  /* 0x0000000177647824 */ /* 0x000fe200000e0665 */
[----:B------:R-:W-:-:S05]  /*2ae0*/  IADD3 R20, P0, R8, R104, RZ ;  /* 0x0000006808147210 */ /* 0x000fca0007f1e0ff */
[----:B------:R-:W-:Y:S01]  /*2af0*/  IMAD.X R21, R9, 0x1, R119, P0 ;  /* 0x0000000109157824 */ /* 0x000fe200000e0677 */
[----:B------:R-:W-:Y:S01]  /*2b00*/  LEA R8, P0, R64, R12, 0x1 ;  /* 0x0000000c40087211 */ /* 0x000fe200078008ff */
[----:B------:R-:W-:-:S03]  /*2b10*/  IMAD.WIDE.U32 R20, R19, R14, R20 ;  /* 0x0000000e13147225 */ /* 0x000fc600078e0014 */
[----:B------:R-:W-:Y:S02]  /*2b20*/  LEA.HI.X R9, R64, R13, R100, 0x1, P0 ;  /* 0x0000000d40097211 */ /* 0x000fe400000f0c64 */
[----:B------:R-:W-:Y:S01]  /*2b30*/  P2R R100, PR, RZ, 0x2 ;  /* 0x00000002ff647803 */ /* 0x000fe20000000000 */
[----:B------:R-:W-:Y:S01]  /*2b40*/  IMAD.IADD R113, R113, 0x1, R21 ;  /* 0x0000000171717824 */ /* 0x000fe200078e0215 */
[----:B------:R-:W-:-:S04]  /*2b50*/  LEA R12, P0, R20, R12, 0x1 ;  /* 0x0000000c140c7211 */ /* 0x000fc800078008ff */
[----:B------:R-:W-:Y:S02]  /*2b60*/  LEA.HI.X R13, R20, R13, R113, 0x1, P0 ;  /* 0x0000000d140d7211 */ /* 0x000fe400000f0c71 */
[----:B------:R-:W-:-:S13]  /*2b70*/  ISETP.GT.AND P0, PT, R3, RZ, P1 ;  /* 0x000000ff0300720c */ /* 0x000fda0000f04270 */
[----:B------:R-:W-:Y:S05]  /*2b80*/  @!P0 BRA `(.L_x_46) ;  /* 0x0000000000048947 */ /* 0x000fea0003800000 */
[----:B------:R0:W5:Y:S02]  /*2b90*/  LDG.E.LTC128B.U16 R114, desc[UR38][R6.64+0x22] ;  /* 0x0000222606727981 */ /* 0x000164000c1e1520 */
.L_x_46:
[----:B------:R-:W-:Y:S05]  /*2ba0*/  BSYNC B1 ;  /* 0x0000000000017941 */ /* 0x000fea0003800000 */
.L_x_45:
[----:B-----5:R-:W-:Y:S01]  /*2bb0*/  HADD2.F32 R14, -RZ, R114.H0_H0 ;  /* 0x20000072ff0e7230 */ /* 0x020fe20000004100 */
[----:B------:R-:W-:Y:S01]  /*2bc0*/  BSSY B1, `(.L_x_47) ;  /* 0x000000a000017945 */ /* 0x000fe20003800000 */
[----:B------:R-:W-:Y:S02]  /*2bd0*/  @P0 IMAD.MOV.U32 R20, RZ, RZ, R102 ;  /* 0x000000ffff140224 */ /* 0x000fe400078e0066 */
[----:B------:R-:W-:Y:S02]  /*2be0*/  @P0 IMAD.MOV.U32 R21, RZ, RZ, R103 ;  /* 0x000000ffff150224 */ /* 0x000fe400078e0067 */
[----:B------:R-:W-:-:S04]  /*2bf0*/  FMUL R14, R14, R89 ;  /* 0x000000590e0e7220 */ /* 0x000fc80000400000 */
[----:B------:R-:W-:-:S05]  /*2c00*/  FFMA R14, R65, R88, R14 ;  /* 0x00000058410e7223 */ /* 0x000fca000000000e */
[----:B------:R-:W-:-:S05]  /*2c10*/  F2FP.F16.F32.PACK_AB R14, RZ, R14 ;  /* 0x0000000eff0e723e */ /* 0x000fca00000000ff */
[----:B------:R0:W-:Y:S01]  /*2c20*/  @P0 STG.E.U16 desc[UR38][R20.64+0x22], R14 ;  /* 0x0000220e14000986 */ /* 0x0001e2000c101526 */
[----:B------:R-:W-:-:S13]  /*2c30*/  ISETP.GT.AND P0, PT, R3, 0x8, P2 ;  /* 0x000000080300780c */ /* 0x000fda0001704270 */
[----:B0-----:R-:W-:Y:S05]  /*2c40*/  @!P0 BRA `(.L_x_48) ;  /* 0x0000000000048947 */ /* 0x001fea0003800000 */
[----:B------:R0:W5:Y:S02]  /*2c50*/  LDG.E.LTC128B.U16 R114, desc[UR38][R56.64+0x20] ;  /* 0x0000202638727981 */ /* 0x000164000c1e1520 */
.L_x_48:
[----:B------:R-:W-:Y:S05]  /*2c60*/  BSYNC B1 ;  /* 0x0000000000017941 */ /* 0x000fea0003800000 */
.L_x_47:
[----:B-----5:R-:W-:Y:S01]  /*2c70*/  HADD2.F32 R14, -RZ, R114.H0_H0 ;  /* 0x20000072ff0e7230 */ /* 0x020fe20000004100 */
[----:B------:R-:W-:Y:S04]  /*2c80*/  BSSY B1, `(.L_x_49) ;  /* 0x0000008000017945 */ /* 0x000fe80003800000 */
[----:B------:R-:W-:-:S04]  /*2c90*/  FMUL R19, R14, R89 ;  /* 0x000000590e137220 */ /* 0x000fc80000400000 */
[----:B------:R-:W-:-:S05]  /*2ca0*/  FFMA R19, R66, R88, R19 ;  /* 0x0000005842137223 */ /* 0x000fca0000000013 */
[----:B------:R-:W-:-:S05]  /*2cb0*/  F2FP.F16.F32.PACK_AB R19, RZ, R19 ;  /* 0x00000013ff13723e */ /* 0x000fca00000000ff */
[----:B------:R0:W-:Y:S01]  /*2cc0*/  @P0 STG.E.U16 desc[UR38][R58.64+0x20], R19 ;  /* 0x000020133a000986 */ /* 0x0001e2000c101526 */
[----:B------:R-:W-:-:S13]  /*2cd0*/  ISETP.GT.AND P0, PT, R3, 0x8, P1 ;  /* 0x000000080300780c */ /* 0x000fda0000f04270 */
[----:B0-----:R-:W-:Y:S05]  /*2ce0*/  @!P0 BRA `(.L_x_50) ;  /* 0x0000000000048947 */ /* 0x001fea0003800000 */
[----:B------:R0:W5:Y:S02]  /*2cf0*/  LDG.E.LTC128B.U16 R114, desc[UR38][R56.64+0x22] ;  /* 0x0000222638727981 */ /* 0x000164000c1e1520 */
.L_x_50:
[----:B------:R-:W-:Y:S05]  /*2d00*/  BSYNC B1 ;  /* 0x0000000000017941 */ /* 0x000fea0003800000 */
.L_x_49:
[----:B-----5:R-:W-:Y:S01]  /*2d10*/  HADD2.F32 R14, -RZ, R114.H0_H0 ;  /* 0x20000072ff0e7230 */ /* 0x020fe20000004100 */
[----:B------:R-:W-:Y:S01]  /*2d20*/  ISETP.GT.AND P2, PT, R4, 0x18, PT ;  /* 0x000000180400780c */ /* 0x000fe20003f44270 */
[----:B------:R-:W-:Y:S03]  /*2d30*/  BSSY B1, `(.L_x_51) ;  /* 0x0000009000017945 */ /* 0x000fe60003800000 */
[----:B------:R-:W-:Y:S01]  /*2d40*/  FMUL R14, R14, R89 ;  /* 0x000000590e0e7220 */ /* 0x000fe20000400000 */
[----:B------:R-:W-:-:S03]  /*2d50*/  P2R R101, PR, RZ, 0x4 ;  /* 0x00000004ff657803 */ /* 0x000fc60000000000 */
[----:B------:R-:W-:-:S05]  /*2d60*/  FFMA R14, R67, R88, R14 ;  /* 0x00000058430e7223 */ /* 0x000fca000000000e */
[----:B------:R-:W-:-:S05]  /*2d70*/  F2FP.F16.F32.PACK_AB R14, RZ, R14 ;  /* 0x0000000eff0e723e */ /* 0x000fca00000000ff */
[----:B------:R0:W-:Y:S01]  /*2d80*/  @P0 STG.E.U16 desc[UR38][R58.64+0x22], R14 ;  /* 0x0000220e3a000986 */ /* 0x0001e2000c101526 */
[----:B------:R-:W-:-:S13]  /*2d90*/  ISETP.GT.AND P0, PT, R3, RZ, P2 ;  /* 0x000000ff0300720c */ /* 0x000fda0001704270 */
[----:B0-----:R-:W-:Y:S05]  /*2da0*/  @!P0 BRA `(.L_x_52) ;  /* 0x0000000000048947 */ /* 0x001fea0003800000 */
[----:B------:R0:W5:Y:S02]  /*2db0*/  LDG.E.LTC128B.U16 R114, desc[UR38][R6.64+0x30] ;  /* 0x0000302606727981 */ /* 0x000164000c1e1520 */
.L_x_52:
[----:B------:R-:W-:Y:S05]  /*2dc0*/  BSYNC B1 ;  /* 0x0000000000017941 */ /* 0x000fea0003800000 */
.L_x_51:
[----:B-----5:R-:W-:Y:S01]  /*2dd0*/  HADD2.F32 R14, -RZ, R114.H0_H0 ;  /* 0x20000072ff0e7230 */ /* 0x020fe20000004100 */
[----:B------:R-:W-:Y:S01]  /*2de0*/  ISETP.GT.AND P1, PT, R4, 0x19, PT ;  /* 0x000000190400780c */ /* 0x000fe20003f24270 */
[----:B------:R-:W-:Y:S01]  /*2df0*/  @P0 IMAD.MOV.U32 R20, RZ, RZ, R102 ;  /* 0x000000ffff140224 */ /* 0x000fe200078e0066 */
[----:B------:R-:W-:Y:S01]  /*2e00*/  BSSY B1, `(.L_x_53) ;  /* 0x000000a000017945 */ /* 0x000fe20003800000 */
[----:B------:R-:W-:Y:S02]  /*2e10*/  @P0 IMAD.MOV.U32 R21, RZ, RZ, R103 ;  /* 0x000000ffff150224 */ /* 0x000fe400078e0067 */
[----:B------:R-:W-:-:S04]  /*2e20*/  FMUL R19, R14, R89 ;  /* 0x000000590e137220 */ /* 0x000fc80000400000 */
[----:B------:R-:W-:Y:S01]  /*2e30*/  FFMA R19, R68, R88, R19 ;  /* 0x0000005844137223 */ /* 0x000fe20000000013 */
[----:B------:R-:W-:-:S04]  /*2e40*/  P2R R68, PR, RZ, 0x2 ;  /* 0x00000002ff447803 */ /* 0x000fc80000000000 */
[----:B------:R-:W-:-:S05]  /*2e50*/  F2FP.F16.F32.PACK_AB R19, RZ, R19 ;  /* 0x00000013ff13723e */ /* 0x000fca00000000ff */
[----:B------:R0:W-:Y:S01]  /*2e60*/  @P0 STG.E.U16 desc[UR38][R20.64+0x30], R19 ;  /* 0x0000301314000986 */ /* 0x0001e2000c101526 */
[----:B------:R-:W-:-:S13]  /*2e70*/  ISETP.GT.AND P0, PT, R3, RZ, P1 ;  /* 0x000000ff0300720c */ /* 0x000fda0000f04270 */
[----:B0-----:R-:W-:Y:S05]  /*2e80*/  @!P0 BRA `(.L_x_54) ;  /* 0x0000000000048947 */ /* 0x001fea0003800000 */
[----:B------:R0:W5:Y:S02]  /*2e90*/  LDG.E.LTC128B.U16 R114, desc[UR38][R6.64+0x32] ;  /* 0x0000322606727981 */ /* 0x000164000c1e1520 */
.L_x_54:
[----:B------:R-:W-:Y:S05]  /*2ea0*/  BSYNC B1 ;  /* 0x0000000000017941 */ /* 0x000fea0003800000 */
.L_x_53:
        /* <DEDUP_REMOVED lines=11> */
.L_x_56:
[----:B------:R-:W-:Y:S05]  /*2f60*/  BSYNC B1 ;  /* 0x0000000000017941 */ /* 0x000fea0003800000 */
.L_x_55:
        /* <DEDUP_REMOVED lines=9> */
.L_x_58:
[----:B------:R-:W-:Y:S05]  /*3000*/  BSYNC B1 ;  /* 0x0000000000017941 */ /* 0x000fea0003800000 */
.L_x_57:
        /* <DEDUP_REMOVED lines=11> */
.L_x_60:
[----:B------:R-:W-:Y:S05]  /*30c0*/  BSYNC B1 ;  /* 0x0000000000017941 */ /* 0x000fea0003800000 */
.L_x_59:
[----:B-----5:R-:W-:Y:S01]  /*30d0*/  HADD2.F32 R14, -RZ, R114.H0_H0 ;  /* 0x20000072ff0e7230 */ /* 0x020fe20000004100 */
[----:B------:R-:W-:Y:S01]  /*30e0*/  ISETP.GT.AND P1, PT, R4, 0x21, PT ;  /* 0x000000210400780c */ /* 0x000fe20003f24270 */
[----:B------:R-:W-:Y:S01]  /*30f0*/  @P0 IMAD.MOV.U32 R20, RZ, RZ, R102 ;  /* 0x000000ffff140224 */ /* 0x000fe200078e0066 */
[----:B------:R-:W-:Y:S01]  /*3100*/  BSSY B1, `(.L_x_61) ;  /* 0x000000a000017945 */ /* 0x000fe20003800000 */
[----:B------:R-:W-:Y:S02]  /*3110*/  @P0 IMAD.MOV.U32 R21, RZ, RZ, R103 ;  /* 0x000000ffff150224 */ /* 0x000fe400078e0067 */
        /* <DEDUP_REMOVED lines=8> */
.L_x_62:
[----:B------:R-:W-:Y:S05]  /*31a0*/  BSYNC B1 ;  /* 0x0000000000017941 */ /* 0x000fea0003800000 */
.L_x_61:
        /* <DEDUP_REMOVED lines=11> */
.L_x_64:
[----:B------:R-:W-:Y:S05]  /*3260*/  BSYNC B1 ;  /* 0x0000000000017941 */ /* 0x000fea0003800000 */
.L_x_63:
        /* <DEDUP_REMOVED lines=9> */
.L_x_66:
[----:B------:R-:W-:Y:S05]  /*3300*/  BSYNC B1 ;  /* 0x0000000000017941 */ /* 0x000fea0003800000 */
.L_x_65:
        /* <DEDUP_REMOVED lines=11> */
.L_x_68:
[----:B------:R-:W-:Y:S05]  /*33c0*/  BSYNC B1 ;  /* 0x0000000000017941 */ /* 0x000fea0003800000 */
.L_x_67:
        /* <DEDUP_REMOVED lines=13> */
.L_x_70:
[----:B------:R-:W-:Y:S05]  /*34a0*/  BSYNC B1 ;  /* 0x0000000000017941 */ /* 0x000fea0003800000 */
.L_x_69:
        /* <DEDUP_REMOVED lines=11> */
.L_x_72:
[----:B------:R-:W-:Y:S05]  /*3560*/  BSYNC B1 ;  /* 0x0000000000017941 */ /* 0x000fea0003800000 */
.L_x_71:
        /* <DEDUP_REMOVED lines=9> */
.L_x_74:
[----:B------:R-:W-:Y:S05]  /*3600*/  BSYNC B1 ;  /* 0x0000000000017941 */ /* 0x000fea0003800000 */
.L_x_73:
[----:B-----5:R-:W-:Y:S01]  /*3610*/  HADD2.F32 R14, -RZ, R114.H0_H0 ;  /* 0x20000072ff0e7230 */ /* 0x020fe20000004100 */
[----:B------:R-:W-:Y:S01]  /*3620*/  ISETP.GT.AND P3, PT, R4, 0x30, PT ;  /* 0x000000300400780c */ /* 0x000fe20003f64270 */
[----:B------:R-:W-:Y:S03]  /*3630*/  BSSY B1, `(.L_x_75) ;  /* 0x0000008000017945 */ /* 0x000fe60003800000 */
[----:B------:R-:W-:-:S04]  /*3640*/  FMUL R14, R14, R89 ;  /* 0x000000590e0e7220 */ /* 0x000fc80000400000 */
[----:B------:R-:W-:-:S05]  /*3650*/  FFMA R14, R79, R88, R14 ;  /* 0x000000584f0e7223 */ /* 0x000fca000000000e */
[----:B------:R-:W-:-:S05]  /*3660*/  F2FP.F16.F32.PACK_AB R14, RZ, R14 ;  /* 0x0000000eff0e723e */ /* 0x000fca00000000ff */
[----:B------:R0:W-:Y:S01]  /*3670*/  @P0 STG.E.U16 desc[UR38][R58.64+0x52], R14 ;  /* 0x0000520e3a000986 */ /* 0x0001e2000c101526 */
[----:B------:R-:W-:-:S13]  /*3680*/  ISETP.GT.AND P0, PT, R3, RZ, P3 ;  /* 0x000000ff0300720c */ /* 0x000fda0001f04270 */
[----:B0-----:R-:W-:Y:S05]  /*3690*/  @!P0 BRA `(.L_x_76) ;  /* 0x0000000000048947 */ /* 0x001fea0003800000 */
[----:B------:R0:W5:Y:S02]  /*36a0*/  LDG.E.LTC128B.U16 R114, desc[UR38][R6.64+0x60] ;  /* 0x0000602606727981 */ /* 0x000164000c1e1520 */
.L_x_76:
[----:B------:R-:W-:Y:S05]  /*36b0*/  BSYNC B1 ;  /* 0x0000000000017941 */ /* 0x000fea0003800000 */
.L_x_75:
[----:B-----5:R-:W-:Y:S01]  /*36c0*/  HADD2.F32 R14, -RZ, R114.H0_H0 ;  /* 0x20000072ff0e7230 */ /* 0x020fe20000004100 */
[----:B------:R-:W-:Y:S01]  /*36d0*/  ISETP.GT.AND P2, PT, R4, 0x31, PT ;  /* 0x000000310400780c */ /* 0x000fe20003f44270 */
[----:B------:R-:W-:Y:S01]  /*36e0*/  @P0 IMAD.MOV.U32 R20, RZ, RZ, R102 ;  /* 0x000000ffff140224 */ /* 0x000fe200078e0066 */
[----:B------:R-:W-:Y:S01]  /*36f0*/  BSSY B1, `(.L_x_77) ;  /* 0x0000009000017945 */ /* 0x000fe20003800000 */
[----:B------:R-:W-:Y:S02]  /*3700*/  @P0 IMAD.MOV.U32 R21, RZ, RZ, R103 ;  /* 0x000000ffff150224 */ /* 0x000fe400078e0067 */
[----:B------:R-:W-:-:S04]  /*3710*/  FMUL R19, R14, R89 ;  /* 0x000000590e137220 */ /* 0x000fc80000400000 */
[----:B------:R-:W-:-:S05]  /*3720*/  FFMA R19, R80, R88, R19 ;  /* 0x0000005850137223 */ /* 0x000fca0000000013 */
[----:B------:R-:W-:-:S05]  /*3730*/  F2FP.F16.F32.PACK_AB R19, RZ, R19 ;  /* 0x00000013ff13723e */ /* 0x000fca00000000ff */
[----:B------:R0:W-:Y:S01]  /*3740*/  @P0 STG.E.U16 desc[UR38][R20.64+0x60], R19 ;  /* 0x0000601314000986 */ /* 0x0001e2000c101526 */
[----:B------:R-:W-:-:S13]  /*3750*/  ISETP.GT.AND P0, PT, R3, RZ, P2 ;  /* 0x000000ff0300720c */ /* 0x000fda0001704270 */
[----:B0-----:R-:W-:Y:S05]  /*3760*/  @!P0 BRA `(.L_x_78) ;  /* 0x0000000000048947 */ /* 0x001fea0003800000 */
[----:B------:R0:W5:Y:S02]  /*3770*/  LDG.E.LTC128B.U16 R114, desc[UR38][R6.64+0x62] ;  /* 0x0000622606727981 */ /* 0x000164000c1e1520 */
.L_x_78:
[----:B------:R-:W-:Y:S05]  /*3780*/  BSYNC B1 ;  /* 0x0000000000017941 */ /* 0x000fea0003800000 */
.L_x_77:
        /* <DEDUP_REMOVED lines=11> */
.L_x_80:
[----:B------:R-:W-:Y:S05]  /*3840*/  BSYNC B1 ;  /* 0x0000000000017941 */ /* 0x000fea0003800000 */
.L_x_79:
        /* <DEDUP_REMOVED lines=9> */
.L_x_82:
[----:B------:R-:W-:Y:S05]  /*38e0*/  BSYNC B1 ;  /* 0x0000000000017941 */ /* 0x000fea0003800000 */
.L_x_81:
        /* <DEDUP_REMOVED lines=10> */
.L_x_84:
[----:B------:R-:W-:Y:S05]  /*3990*/  BSYNC B1 ;  /* 0x0000000000017941 */ /* 0x000fea0003800000 */
.L_x_83:
        /* <DEDUP_REMOVED lines=8> */
[----:B------:R-:W-:-:S05]  /*3a20*/  IADD3 R20, P0, R15, R108, RZ ;  /* 0x0000006c0f147210 */ /* 0x000fca0007f1e0ff */
[----:B------:R-:W-:Y:S01]  /*3a30*/  IMAD.X R21, R5, 0x1, R109, P0 ;  /* 0x0000000105157824 */ /* 0x000fe200000e066d */
[----:B------:R-:W-:-:S05]  /*3a40*/  IADD3 R64, P0, R15, R108, RZ ;  /* 0x0000006c0f407210 */ /* 0x000fca0007f1e0ff */
[----:B------:R-:W-:Y:S01]  /*3a50*/  IMAD.X R65, R5, 0x1, R109, P0 ;  /* 0x0000000105417824 */ /* 0x000fe200000e066d */
[----:B------:R-:W-:-:S05]  /*3a60*/  IADD3 R14, P0, R15, R102, RZ ;  /* 0x000000660f0e7210 */ /* 0x000fca0007f1e0ff */
[----:B------:R-:W-:Y:S01]  /*3a70*/  IMAD.X R15, R5, 0x1, R103, P0 ;  /* 0x00000001050f7824 */ /* 0x000fe200000e0667 */
[----:B------:R-:W-:-:S04]  /*3a80*/  ISETP.GT.AND P0, PT, R4, 0x39, PT ;  /* 0x000000390400780c */ /* 0x000fc80003f04270 */
[----:B------:R-:W-:-:S13]  /*3a90*/  ISETP.GT.AND P4, PT, R3, RZ, P0 ;  /* 0x000000ff0300720c */ /* 0x000fda0000784270 */
[----:B0-----:R-:W-:Y:S05]  /*3aa0*/  @!P4 BRA `(.L_x_86) ;  /* 0x000000000004c947 */ /* 0x001fea0003800000 */
[----:B------:R0:W5:Y:S02]  /*3ab0*/  LDG.E.LTC128B.U16 R114, desc[UR38][R6.64+0x72] ;  /* 0x0000722606727981 */ /* 0x000164000c1e1520 */
.L_x_86:
[----:B------:R-:W-:Y:S05]  /*3ac0*/  BSYNC B1 ;  /* 0x0000000000017941 */ /* 0x000fea0003800000 */
.L_x_85:
        /* <DEDUP_REMOVED lines=9> */
.L_x_88:
[----:B------:R-:W-:Y:S05]  /*3b60*/  BSYNC B1 ;  /* 0x0000000000017941 */ /* 0x000fea0003800000 */
.L_x_87:
        /* <DEDUP_REMOVED lines=9> */
.L_x_90:
[----:B------:R-:W-:Y:S05]  /*3c00*/  BSYNC B1 ;  /* 0x0000000000017941 */ /* 0x000fea0003800000 */
.L_x_89:
[----:B-----5:R-:W-:-:S05]  /*3c10*/  HADD2.F32 R4, -RZ, R114.H0_H0 ;  /* 0x20000072ff047230 */ /* 0x020fca0000004100 */
[----:B------:R-:W-:-:S04]  /*3c20*/  FMUL R4, R4, R89 ;  /* 0x0000005904047220 */ /* 0x000fc80000400000 */
[----:B------:R-:W-:-:S05]  /*3c30*/  FFMA R4, R87, R88, R4 ;  /* 0x0000005857047223 */ /* 0x000fca0000000004 */
[----:B------:R-:W-:-:S04]  /*3c40*/  F2FP.F16.F32.PACK_AB R4, RZ, R4 ;  /* 0x00000004ff04723e */ /* 0x000fc800000000ff */
[----:B-1-34-:R-:W-:-:S05]  /*3c50*/  PRMT R6, R4, 0x7610, R6 ;  /* 0x0000761004067816 */ /* 0x01afca0000000006 */
[----:B------:R1:W-:Y:S01]  /*3c60*/  @P4 STG.E.U16 desc[UR38][R58.64+0x72], R6 ;  /* 0x000072063a004986 */ /* 0x0003e2000c101526 */
[----:B------:R-:W-:-:S13]  /*3c70*/  ISETP.GT.AND P4, PT, R3, 0x80, P6 ;  /* 0x000000800300780c */ /* 0x000fda0003784270 */
[----:B------:R-:W3:Y:S01]  /*3c80*/  @P4 LDG.E.LTC128B.U16 R114, desc[UR38][R62.64] ;  /* 0x000000263e724981 */ /* 0x000ee2000c1e1520 */
[----:B------:R-:W-:Y:S01]  /*3c90*/  BSSY B1, `(.L_x_91) ;  /* 0x000000a000017945 */ /* 0x000fe20003800000 */
[----:B---3--:R-:W-:-:S05]  /*3ca0*/  HADD2.F32 R4, -RZ, R114.H0_H0 ;  /* 0x20000072ff047230 */ /* 0x008fca0000004100 */
[----:B------:R-:W-:-:S04]  /*3cb0*/  FMUL R5, R4, R89 ;  /* 0x0000005904057220 */ /* 0x000fc80000400000 */
[----:B------:R-:W-:-:S05]  /*3cc0*/  FFMA R5, R24, R88, R5 ;  /* 0x0000005818057223 */ /* 0x000fca0000000005 */
[----:B------:R-:W-:-:S05]  /*3cd0*/  F2FP.F16.F32.PACK_AB R5, RZ, R5 ;  /* 0x00000005ff05723e */ /* 0x000fca00000000ff */
[----:B------:R1:W-:Y:S01]  /*3ce0*/  @P4 STG.E.U16 desc[UR38][R14.64], R5 ;  /* 0x000000050e004986 */ /* 0x0003e2000c101526 */
[----:B------:R-:W-:-:S04]  /*3cf0*/  ISETP.NE.AND P4, PT, R116, RZ, PT ;  /* 0x000000ff7400720c */ /* 0x000fc80003f85270 */
[----:B------:R-:W-:-:S13]  /*3d00*/  ISETP.GT.AND P4, PT, R3, 0x80, P4 ;  /* 0x000000800300780c */ /* 0x000fda0002784270 */
[----:B-1----:R-:W-:Y:S05]  /*3d10*/  @!P4 BRA `(.L_x_92) ;  /* 0x000000000004c947 */ /* 0x002fea0003800000 */
[----:B------:R1:W5:Y:S02]  /*3d20*/  LDG.E.LTC128B.U16 R114, desc[UR38][R60.64+0x2] ;  /* 0x000002263c727981 */ /* 0x000364000c1e1520 */
.L_x_92:
[----:B------:R-:W-:Y:S05]  /*3d30*/  BSYNC B1 ;  /* 0x0000000000017941 */ /* 0x000fea0003800000 */
.L_x_91:
[----:B-----5:R-:W-:Y:S01]  /*3d40*/  HADD2.F32 R4, -RZ, R114.H0_H0 ;  /* 0x20000072ff047230 */ /* 0x020fe20000004100 */
[----:B------:R-:W-:Y:S01]  /*3d50*/  ISETP.GT.AND P6, PT, R3, 0x88, P6 ;  /* 0x000000880300780c */ /* 0x000fe200037c4270 */
[----:B------:R-:W-:Y:S01]  /*3d60*/  @P4 IMAD.MOV.U32 R5, RZ, RZ, R15 ;  /* 0x000000ffff054224 */ /* 0x000fe200078e000f */
[----:B------:R-:W-:Y:S02]  /*3d70*/  BSSY B1, `(.L_x_93) ;  /* 0x0000009000017945 */ /* 0x000fe40003800000 */
[----:B------:R-:W-:-:S04]  /*3d80*/  FMUL R4, R4, R89 ;  /* 0x0000005904047220 */ /* 0x000fc80000400000 */
[----:B------:R-:W-:-:S05]  /*3d90*/  FFMA R4, R25, R88, R4 ;  /* 0x0000005819047223 */ /* 0x000fca0000000004 */
[----:B------:R-:W-:-:S04]  /*3da0*/  F2FP.F16.F32.PACK_AB R4, RZ, R4 ;  /* 0x00000004ff04723e */ /* 0x000fc800000000ff */
[----:B------:R-:W-:Y:S01]  /*3db0*/  PRMT R6, R4, 0x7610, R6 ;  /* 0x0000761004067816 */ /* 0x000fe20000000006 */
[----:B------:R-:W-:-:S05]  /*3dc0*/  @P4 IMAD.MOV.U32 R4, RZ, RZ, R14 ;  /* 0x000000ffff044224 */ /* 0x000fca00078e000e */
[----:B------:R3:W-:Y:S01]  /*3dd0*/  @P4 STG.E.U16 desc[UR38][R4.64+0x2], R6 ;  /* 0x0000020604004986 */ /* 0x0007e2000c101526 */
[----:B------:R-:W-:Y:S05]  /*3de0*/  @!P6 BRA `(.L_x_94) ;  /* 0x000000000004e947 */ /* 0x000fea0003800000 */
[----:B------:R4:W5:Y:S02]  /*3df0*/  LDG.E.LTC128B.U16 R114, desc[UR38][R8.64] ;  /* 0x0000002608727981 */ /* 0x000964000c1e1520 */
.L_x_94:
[----:B------:R-:W-:Y:S05]  /*3e00*/  BSYNC B1 ;  /* 0x0000000000017941 */ /* 0x000fea0003800000 */
.L_x_93:
[----:B---3-5:R-:W-:Y:S01]  /*3e10*/  HADD2.F32 R4, -RZ, R114.H0_H0 ;  /* 0x20000072ff047230 */ /* 0x028fe20000004100 */
[----:B------:R-:W-:Y:S01]  /*3e20*/  ISETP.NE.AND P4, PT, R116, RZ, PT ;  /* 0x000000ff7400720c */ /* 0x000fe20003f85270 */
[----:B------:R-:W-:Y:S03]  /*3e30*/  BSSY B1, `(.L_x_95) ;  /* 0x0000008000017945 */ /* 0x000fe60003800000 */
[----:B------:R-:W-:Y:S01]  /*3e40*/  FMUL R5, R4, R89 ;  /* 0x0000005904057220 */ /* 0x000fe20000400000 */
[----:B------:R-:W-:-:S03]  /*3e50*/  ISETP.GT.AND P4, PT, R3, 0x88, P4 ;  /* 0x000000880300780c */ /* 0x000fc60002784270 */
[----:B------:R-:W-:-:S05]  /*3e60*/  FFMA R5, R26, R88, R5 ;  /* 0x000000581a057223 */ /* 0x000fca0000000005 */
[----:B------:R-:W-:-:S05]  /*3e70*/  F2FP.F16.F32.PACK_AB R5, RZ, R5 ;  /* 0x00000005ff05723e */ /* 0x000fca00000000ff */
[----:B------:R3:W-:Y:S01]  /*3e80*/  @P6 STG.E.U16 desc[UR38][R20.64], R5 ;  /* 0x0000000514006986 */ /* 0x0007e2000c101526 */
[----:B------:R-:W-:Y:S05]  /*3e90*/  @!P4 BRA `(.L_x_96) ;  /* 0x000000000004c947 */ /* 0x000fea0003800000 */
[----:B------:R0:W5:Y:S02]  /*3ea0*/  LDG.E.LTC128B.U16 R114, desc[UR38][R12.64+0x2] ;  /* 0x000002260c727981 */ /* 0x000164000c1e1520 */
.L_x_96:
[----:B------:R-:W-:Y:S05]  /*3eb0*/  BSYNC B1 ;  /* 0x0000000000017941 */ /* 0x000fea0003800000 */
.L_x_95:
[----:B-----5:R-:W-:Y:S01]  /*3ec0*/  HADD2.F32 R4, -RZ, R114.H0_H0 ;  /* 0x20000072ff047230 */ /* 0x020fe20000004100 */
[----:B------:R-:W-:Y:S01]  /*3ed0*/  ISETP.NE.AND P6, PT, R115, RZ, PT ;  /* 0x000000ff7300720c */ /* 0x000fe20003fc5270 */
[----:B------:R-:W-:Y:S03]  /*3ee0*/  BSSY B1, `(.L_x_97) ;  /* 0x0000008000017945 */ /* 0x000fe60003800000 */
[----:B------:R-:W-:-:S04]  /*3ef0*/  FMUL R4, R4, R89 ;  /* 0x0000005904047220 */ /* 0x000fc80000400000 */
[----:B------:R-:W-:-:S05]  /*3f00*/  FFMA R4, R27, R88, R4 ;  /* 0x000000581b047223 */ /* 0x000fca0000000004 */
[----:B------:R-:W-:-:S05]  /*3f10*/  F2FP.F16.F32.PACK_AB R4, RZ, R4 ;  /* 0x00000004ff04723e */ /* 0x000fca00000000ff */
[----:B------:R0:W-:Y:S01]  /*3f20*/  @P4 STG.E.U16 desc[UR38][R64.64+0x2], R4 ;  /* 0x0000020440004986 */ /* 0x0001e2000c101526 */
[----:B------:R-:W-:-:S13]  /*3f30*/  ISETP.GT.AND P4, PT, R3, 0x80, P6 ;  /* 0x000000800300780c */ /* 0x000fda0003784270 */
[----:B0-----:R-:W-:Y:S05]  /*3f40*/  @!P4 BRA `(.L_x_98) ;  /* 0x000000000004c947 */ /* 0x001fea0003800000 */
[----:B------:R0:W5:Y:S02]  /*3f50*/  LDG.E.LTC128B.U16 R114, desc[UR38][R60.64+0x10] ;  /* 0x000010263c727981 */ /* 0x000164000c1e1520 */
.L_x_98:
[----:B------:R-:W-:Y:S05]  /*3f60*/  BSYNC B1 ;  /* 0x0000000000017941 */ /* 0x000fea0003800000 */
.L_x_97:
[----:B-----5:R-:W-:Y:S01]  /*3f70*/  HADD2.F32 R4, -RZ, R114.H0_H0 ;  /* 0x20000072ff047230 */ /* 0x020fe20000004100 */
[----:B------:R-:W-:Y:S01]  /*3f80*/  ISETP.NE.AND P6, PT, R117, RZ, PT ;  /* 0x000000ff7500720c */ /* 0x000fe20003fc5270 */
[----:B------:R-:W-:Y:S03]  /*3f90*/  BSSY B1, `(.L_x_99) ;  /* 0x000000b000017945 */ /* 0x000fe60003800000 */
[----:B---3--:R-:W-:Y:S01]  /*3fa0*/  FMUL R5, R4, R89 ;  /* 0x0000005904057220 */ /* 0x008fe20000400000 */
[----:B------:R-:W-:-:S03]  /*3fb0*/  @P4 IMAD.MOV.U32 R4, RZ, RZ, R14 ;  /* 0x000000ffff044224 */ /* 0x000fc600078e000e */
[----:B------:R-:W-:-:S05]  /*3fc0*/  FFMA R5, R28, R88, R5 ;  /* 0x000000581c057223 */ /* 0x000fca0000000005 */
[----:B------:R-:W-:-:S04]  /*3fd0*/  F2FP.F16.F32.PACK_AB R5, RZ, R5 ;  /* 0x00000005ff05723e */ /* 0x000fc800000000ff */
[----:B------:R-:W-:Y:S01]  /*3fe0*/  PRMT R6, R5, 0x7610, R6 ;  /* 0x0000761005067816 */ /* 0x000fe20000000006 */
[----:B------:R-:W-:-:S05]  /*3ff0*/  @P4 IMAD.MOV.U32 R5, RZ, RZ, R15 ;  /* 0x000000ffff054224 */ /* 0x000fca00078e000f */
[----:B------:R3:W-:Y:S01]  /*4000*/  @P4 STG.E.U16 desc[UR38][R4.64+0x10], R6 ;  /* 0x0000100604004986 */ /* 0x0007e2000c101526 */
[----:B------:R-:W-:-:S13]  /*4010*/  ISETP.GT.AND P4, PT, R3, 0x80, P6 ;  /* 0x000000800300780c */ /* 0x000fda0003784270 */
[----:B---3--:R-:W-:Y:S05]  /*4020*/  @!P4 BRA `(.L_x_100) ;  /* 0x000000000004c947 */ /* 0x008fea0003800000 */
[----:B------:R3:W5:Y:S02]  /*4030*/  LDG.E.LTC128B.U16 R114, desc[UR38][R60.64+0x12] ;  /* 0x000012263c727981 */ /* 0x000764000c1e1520 */
.L_x_100:
[----:B------:R-:W-:Y:S05]  /*4040*/  BSYNC B1 ;  /* 0x0000000000017941 */ /* 0x000fea0003800000 */
.L_x_99:
[----:B-----5:R-:W-:Y:S01]  /*4050*/  HADD2.F32 R4, -RZ, R114.H0_H0 ;  /* 0x20000072ff047230 */ /* 0x020fe20000004100 */
[----:B------:R-:W-:Y:S01]  /*4060*/  BSSY B1, `(.L_x_101) ;  /* 0x000000c000017945 */ /* 0x000fe20003800000 */
[----:B------:R-:W-:-:S03]  /*4070*/  @P4 IMAD.MOV.U32 R5, RZ, RZ, R15 ;  /* 0x000000ffff054224 */ /* 0x000fc600078e000f */
[----:B------:R-:W-:-:S04]  /*4080*/  FMUL R4, R4, R89 ;  /* 0x0000005904047220 */ /* 0x000fc80000400000 */
[----:B------:R-:W-:-:S05]  /*4090*/  FFMA R4, R29, R88, R4 ;  /* 0x000000581d047223 */ /* 0x000fca0000000004 */
[----:B------:R-:W-:-:S04]  /*40a0*/  F2FP.F16.F32.PACK_AB R4, RZ, R4 ;  /* 0x00000004ff04723e */ /* 0x000fc800000000ff */
[----:B------:R-:W-:Y:S01]  /*40b0*/  PRMT R6, R4, 0x7610, R6 ;  /* 0x0000761004067816 */ /* 0x000fe20000000006 */
[----:B------:R-:W-:-:S05]  /*40c0*/  @P4 IMAD.MOV.U32 R4, RZ, RZ, R14 ;  /* 0x000000ffff044224 */ /* 0x000fca00078e000e */
[----:B------:R0:W-:Y:S01]  /*40d0*/  @P4 STG.E.U16 desc[UR38][R4.64+0x12], R6 ;  /* 0x0000120604004986 */ /* 0x0001e2000c101526 */
[----:B------:R-:W-:-:S04]  /*40e0*/  ISETP.NE.AND P4, PT, R115, RZ, PT ;  /* 0x000000ff7300720c */ /* 0x000fc80003f85270 */
[----:B------:R-:W-:-:S13]  /*40f0*/  ISETP.GT.AND P4, PT, R3, 0x88, P4 ;  /* 0x000000880300780c */ /* 0x000fda0002784270 */
[----:B0-----:R-:W-:Y:S05]  /*4100*/  @!P4 BRA `(.L_x_102) ;  /* 0x000000000004c947 */ /* 0x001fea0003800000 */
[----:B------:R0:W5:Y:S02]  /*4110*/  LDG.E.LTC128B.U16 R114, desc[UR38][R12.64+0x10] ;  /* 0x000010260c727981 */ /* 0x000164000c1e1520 */
.L_x_102:
[----:B------:R-:W-:Y:S05]  /*4120*/  BSYNC B1 ;  /* 0x0000000000017941 */ /* 0x000fea0003800000 */
.L_x_101:
        /* <DEDUP_REMOVED lines=9> */
.L_x_104:
[----:B------:R-:W-:Y:S05]  /*41c0*/  BSYNC B1 ;  /* 0x0000000000017941 */ /* 0x000fea0003800000 */
.L_x_103:
[----:B-----5:R-:W-:Y:S01]  /*41d0*/  HADD2.F32 R4, -RZ, R114.H0_H0 ;  /* 0x20000072ff047230 */ /* 0x020fe20000004100 */
[----:B------:R-:W-:Y:S01]  /*41e0*/  ISETP.NE.AND P6, PT, R118, RZ, PT ;  /* 0x000000ff7600720c */ /* 0x000fe20003fc5270 */
        /* <DEDUP_REMOVED lines=8> */
[----:B------:R-:W-:-:S13]  /*4270*/  ISETP.GT.AND P4, PT, R3, 0x80, P6 ;  /* 0x000000800300780c */ /* 0x000fda0003784270 */
[----:B0-----:R-:W-:Y:S05]  /*4280*/  @!P4 BRA `(.L_x_106) ;  /* 0x000000000004c947 */ /* 0x001fea0003800000 */
[----:B------:R0:W5:Y:S02]  /*4290*/  LDG.E.LTC128B.U16 R114, desc[UR38][R60.64+0x20] ;  /* 0x000020263c727981 */ /* 0x000164000c1e1520 */
.L_x_106:
[----:B------:R-:W-:Y:S05]  /*42a0*/  BSYNC B1 ;  /* 0x0000000000017941 */ /* 0x000fea0003800000 */
.L_x_105:
[----:B-----5:R-:W-:Y:S01]  /*42b0*/  HADD2.F32 R4, -RZ, R114.H0_H0 ;  /* 0x20000072ff047230 */ /* 0x020fe20000004100 */
[----:B------:R-:W-:Y:S01]  /*42c0*/  ISETP.NE.AND P6, PT, R100, RZ, PT ;  /* 0x000000ff6400720c */ /* 0x000fe20003fc5270 */
[----:B------:R-:W-:Y:S03]  /*42d0*/  BSSY B1, `(.L_x_107) ;  /* 0x000000b000017945 */ /* 0x000fe60003800000 */
[----:B------:R-:W-:Y:S01]  /*42e0*/  FMUL R5, R4, R89 ;  /* 0x0000005904057220 */ /* 0x000fe20000400000 */
[----:B------:R-:W-:-:S03]  /*42f0*/  @P4 IMAD.MOV.U32 R4, RZ, RZ, R14 ;  /* 0x000000ffff044224 */ /* 0x000fc600078e000e */
        /* <DEDUP_REMOVED lines=8> */
.L_x_108:
[----:B------:R-:W-:Y:S05]  /*4380*/  BSYNC B1 ;  /* 0x0000000000017941 */ /* 0x000fea0003800000 */
.L_x_107:
        /* <DEDUP_REMOVED lines=13> */
.L_x_110:
[----:B------:R-:W-:Y:S05]  /*4460*/  BSYNC B1 ;  /* 0x0000000000017941 */ /* 0x000fea0003800000 */
.L_x_109:
[----:B-----5:R-:W-:Y:S01]  /*4470*/  HADD2.F32 R4, -RZ, R114.H0_H0 ;  /* 0x20000072ff047230 */ /* 0x020fe20000004100 */
[----:B------:R-:W-:Y:S04]  /*4480*/  BSSY B1, `(.L_x_111) ;  /* 0x000000b000017945 */ /* 0x000fe80003800000 */
        /* <DEDUP_REMOVED lines=10> */
.L_x_112:
[----:B------:R-:W-:Y:S05]  /*4530*/  BSYNC B1 ;  /* 0x0000000000017941 */ /* 0x000fea0003800000 */
.L_x_111:
        /* <DEDUP_REMOVED lines=13> */
.L_x_114:
[----:B------:R-:W-:Y:S05]  /*4610*/  BSYNC B1 ;  /* 0x0000000000017941 */ /* 0x000fea0003800000 */
.L_x_113:
        /* <DEDUP_REMOVED lines=13> */
.L_x_116:
[----:B------:R-:W-:Y:S05]  /*46f0*/  BSYNC B1 ;  /* 0x0000000000017941 */ /* 0x000fea0003800000 */
.L_x_115:
        /* <DEDUP_REMOVED lines=13> */
.L_x_118:
[----:B------:R-:W-:Y:S05]  /*47d0*/  BSYNC B1 ;  /* 0x0000000000017941 */ /* 0x000fea0003800000 */
.L_x_117:
        /* <DEDUP_REMOVED lines=12> */
.L_x_120:
[----:B------:R-:W-:Y:S05]  /*48a0*/  BSYNC B1 ;  /* 0x0000000000017941 */ /* 0x000fea0003800000 */
.L_x_119:
        /* <DEDUP_REMOVED lines=13> */
.L_x_122:
[----:B------:R-:W-:Y:S05]  /*4980*/  BSYNC B1 ;  /* 0x0000000000017941 */ /* 0x000fea0003800000 */
.L_x_121:
        /* <DEDUP_REMOVED lines=13> */
.L_x_124:
[----:B------:R-:W-:Y:S05]  /*4a60*/  BSYNC B1 ;  /* 0x0000000000017941 */ /* 0x000fea0003800000 */
.L_x_123:
        /* <DEDUP_REMOVED lines=13> */
.L_x_126:
[----:B------:R-:W-:Y:S05]  /*4b40*/  BSYNC B1 ;  /* 0x0000000000017941 */ /* 0x000fea0003800000 */
.L_x_125:
        /* <DEDUP_REMOVED lines=12> */
.L_x_128:
[----:B------:R-:W-:Y:S05]  /*4c10*/  BSYNC B1 ;  /* 0x0000000000017941 */ /* 0x000fea0003800000 */
.L_x_127:
        /* <DEDUP_REMOVED lines=13> */
.L_x_130:
[----:B------:R-:W-:Y:S05]  /*4cf0*/  BSYNC B1 ;  /* 0x0000000000017941 */ /* 0x000fea0003800000 */
.L_x_129:
        /* <DEDUP_REMOVED lines=12> */
.L_x_132:
[----:B------:R-:W-:Y:S05]  /*4dc0*/  BSYNC B1 ;  /* 0x0000000000017941 */ /* 0x000fea0003800000 */
.L_x_131:
        /* <DEDUP_REMOVED lines=12> */
.L_x_134:
[----:B------:R-:W-:Y:S05]  /*4e90*/  BSYNC B1 ;  /* 0x0000000000017941 */ /* 0x000fea0003800000 */
.L_x_133:
[----:B-----5:R-:W-:Y:S01]  /*4ea0*/  HADD2.F32 R4, -RZ, R114.H0_H0 ;  /* 0x20000072ff047230 */ /* 0x020fe20000004100 */
[----:B------:R-:W-:Y:S01]  /*4eb0*/  ISETP.GT.AND P5, PT, R3, 0x88, P5 ;  /* 0x000000880300780c */ /* 0x000fe20002fa4270 */
        /* <DEDUP_REMOVED lines=8> */
[----:B------:R-:W-:Y:S05]  /*4f40*/  @!P5 BRA `(.L_x_136) ;  /* 0x000000000004d947 */ /* 0x000fea0003800000 */
[----:B------:R0:W5:Y:S02]  /*4f50*/  LDG.E.LTC128B.U16 R114, desc[UR38][R12.64+0x52] ;  /* 0x000052260c727981 */ /* 0x000164000c1e1520 */
.L_x_136:
[----:B------:R-:W-:Y:S05]  /*4f60*/  BSYNC B1 ;  /* 0x0000000000017941 */ /* 0x000fea0003800000 */
.L_x_135:
[----:B0----5:R-:W-:Y:S01]  /*4f70*/  HADD2.F32 R4, -RZ, R114.H0_H0 ;  /* 0x20000072ff047230 */ /* 0x021fe20000004100 */
        /* <DEDUP_REMOVED lines=11> */
.L_x_138:
[----:B------:R-:W-:Y:S05]  /*5030*/  BSYNC B1 ;  /* 0x0000000000017941 */ /* 0x000fea0003800000 */
.L_x_137:
[----:B0----5:R-:W-:Y:S01]  /*5040*/  HADD2.F32 R4, -RZ, R114.H0_H0 ;  /* 0x20000072ff047230 */ /* 0x021fe20000004100 */
        /* <DEDUP_REMOVED lines=11> */
.L_x_140:
[----:B------:R-:W-:Y:S05]  /*5100*/  BSYNC B1 ;  /* 0x0000000000017941 */ /* 0x000fea0003800000 */
.L_x_139:
        /* <DEDUP_REMOVED lines=12> */
.L_x_142:
[----:B------:R-:W-:Y:S05]  /*51d0*/  BSYNC B1 ;  /* 0x0000000000017941 */ /* 0x000fea0003800000 */
.L_x_141:
        /* <DEDUP_REMOVED lines=12> */
.L_x_144:
[----:B------:R-:W-:Y:S05]  /*52a0*/  BSYNC B1 ;  /* 0x0000000000017941 */ /* 0x000fea0003800000 */
.L_x_143:
        /* <DEDUP_REMOVED lines=12> */
.L_x_146:
[----:B------:R-:W-:Y:S05]  /*5370*/  BSYNC B1 ;  /* 0x0000000000017941 */ /* 0x000fea0003800000 */
.L_x_145:
        /* <DEDUP_REMOVED lines=12> */
.L_x_148:
[----:B------:R-:W-:Y:S05]  /*5440*/  BSYNC B1 ;  /* 0x0000000000017941 */ /* 0x000fea0003800000 */
.L_x_147:
        /* <DEDUP_REMOVED lines=9> */
.L_x_150:
[----:B------:R-:W-:Y:S05]  /*54e0*/  BSYNC B1 ;  /* 0x0000000000017941 */ /* 0x000fea0003800000 */
.L_x_149:
        /* <DEDUP_REMOVED lines=12> */
.L_x_152:
[----:B------:R-:W-:Y:S05]  /*55b0*/  BSYNC B1 ;  /* 0x0000000000017941 */ /* 0x000fea0003800000 */
.L_x_151:
[----:B------:R-:W-:Y:S05]  /*55c0*/  @!P0 BRA `(.L_x_153) ;  /* 0x0000001400848947 */ /* 0x000fea0003800000 */
[----:B-----5:R-:W-:-:S05]  /*55d0*/  HADD2.F32 R114, -RZ, R114.H0_H0 ;  /* 0x20000072ff727230 */ /* 0x020fca0000004100 */
[----:B------:R-:W-:-:S04]  /*55e0*/  FMUL R114, R114, R89 ;  /* 0x0000005972727220 */ /* 0x000fc80000400000 */
[----:B------:R-:W-:-:S05]  /*55f0*/  FFMA R114, R55, R88, R114 ;  /* 0x0000005837727223 */ /* 0x000fca0000000072 */
[----:B------:R-:W-:-:S05]  /*5600*/  F2FP.F16.F32.PACK_AB R114, RZ, R114 ;  /* 0x00000072ff72723e */ /* 0x000fca00000000ff */
[----:B------:R0:W-:Y:S01]  /*5610*/  STG.E.U16 desc[UR38][R10.64+0x72], R114 ;  /* 0x000072720a007986 */ /* 0x0001e2000c101526 */
[----:B------:R-:W-:Y:S05]  /*5620*/  BRA `(.L_x_153) ;  /* 0x00000014006c7947 */ /* 0x000fea0003800000 */
.L_x_30:
[----:B------:R-:W-:Y:S01]  /*5630*/  ULDC.64 UR4, c[0x0][0x5c0] ;  /* 0x0001700000047ab9 */ /* 0x000fe20000000a00 */
[-C--:B------:R-:W-:Y:S01]  /*5640*/  FMUL R56, R56, R88.reuse ;  /* 0x0000005838387220 */ /* 0x080fe20000400000 */
[----:B------:R-:W-:Y:S01]  /*5650*/  LEA R10, P1, R110, UR4, 0x1 ;  /* 0x000000046e0a7c11 */ /* 0x000fe2000f8208ff */
[----:B------:R-:W-:Y:S01]  /*5660*/  IMAD.SHL.U32 R7, R94, 0x2, RZ ;  /* 0x000000025e077824 */ /* 0x000fe200078e00ff */
[----:B------:R-:W-:Y:S01]  /*5670*/  ISETP.GT.AND P3, PT, R4, 0x1, PT ;  /* 0x000000010400780c */ /* 0x000fe20003f64270 */
[----:B------:R-:W-:Y:S01]  /*5680*/  FMUL R57, R57, R88 ;  /* 0x0000005839397220 */ /* 0x000fe20000400000 */
[----:B------:R-:W-:Y:S01]  /*5690*/  F2FP.F16.F32.PACK_AB R56, RZ, R56 ;  /* 0x00000038ff38723e */ /* 0x000fe200000000ff */
[-C--:B------:R-:W-:Y:S01]  /*56a0*/  FMUL R58, R58, R88.reuse ;  /* 0x000000583a3a7220 */ /* 0x080fe20000400000 */
[----:B------:R-:W-:Y:S01]  /*56b0*/  LEA.HI.X R11, R110, UR5, R103, 0x1, P1 ;  /* 0x000000056e0b7c11 */ /* 0x000fe200088f0c67 */
[-C--:B------:R-:W-:Y:S01]  /*56c0*/  FMUL R59, R59, R88.reuse ;  /* 0x000000583b3b7220 */ /* 0x080fe20000400000 */
[----:B------:R-:W-:Y:S01]  /*56d0*/  ISETP.GT.AND P1, PT, R3, RZ, P3 ;  /* 0x000000ff0300720c */ /* 0x000fe20001f24270 */
[----:B------:R-:W-:Y:S01]  /*56e0*/  IMAD.SHL.U32 R19, R95, 0x2, RZ ;  /* 0x000000025f137824 */ /* 0x000fe200078e00ff */
[----:B------:R-:W-:Y:S01]  /*56f0*/  ISETP.GT.AND P2, PT, R3, 0x8, P6 ;  /* 0x000000080300780c */ /* 0x000fe20003744270 */
[----:B------:R-:W-:Y:S01]  /*5700*/  @P0 STG.E.U16 desc[UR38][R10.64], R56 ;  /* 0x000000380a000986 */ /* 0x000fe2000c101526 */
[----:B------:R-:W-:Y:S01]  /*5710*/  SHF.L.U64.HI R5, R94, 0x1, R93 ;  /* 0x000000015e057819 */ /* 0x000fe2000001025d */
[----:B------:R-:W-:Y:S01]  /*5720*/  FMUL R60, R60, R88 ;  /* 0x000000583c3c7220 */ /* 0x000fe20000400000 */
[----:B------:R-:W-:Y:S01]  /*5730*/  IADD3 R8, P0, R7, R10, RZ ;  /* 0x0000000a07087210 */ /* 0x000fe20007f1e0ff */
[-C--:B------:R-:W-:Y:S01]  /*5740*/  FMUL R61, R61, R88.reuse ;  /* 0x000000583d3d7220 */ /* 0x080fe20000400000 */
[----:B------:R-:W-:Y:S01]  /*5750*/  F2FP.F16.F32.PACK_AB R57, RZ, R57 ;  /* 0x00000039ff39723e */ /* 0x000fe200000000ff */
[----:B------:R-:W-:Y:S01]  /*5760*/  FMUL R63, R63, R88 ;  /* 0x000000583f3f7220 */ /* 0x000fe20000400000 */
[----:B------:R-:W-:Y:S01]  /*5770*/  F2FP.F16.F32.PACK_AB R58, RZ, R58 ;  /* 0x0000003aff3a723e */ /* 0x000fe200000000ff */
[----:B------:R-:W-:Y:S01]  /*5780*/  IMAD.X R9, R5, 0x1, R11, P0 ;  /* 0x0000000105097824 */ /* 0x000fe200000e060b */
[----:B------:R-:W-:Y:S01]  /*5790*/  ISETP.GT.AND P0, PT, R3, 0x8, P3 ;  /* 0x000000080300780c */ /* 0x000fe20001f04270 */
[----:B------:R-:W-:Y:S01]  /*57a0*/  @P1 STG.E.U16 desc[UR38][R10.64+0x2], R57 ;  /* 0x000002390a001986 */ /* 0x000fe2000c101526 */
[----:B------:R-:W-:Y:S01]  /*57b0*/  F2FP.F16.F32.PACK_AB R59, RZ, R59 ;  /* 0x0000003bff3b723e */ /* 0x000fe200000000ff */
[----:B------:R-:W-:Y:S01]  /*57c0*/  FMUL R62, R62, R88 ;  /* 0x000000583e3e7220 */ /* 0x000fe20000400000 */
[----:B------:R-:W-:Y:S01]  /*57d0*/  SHF.L.U64.HI R13, R95, 0x1, R92 ;  /* 0x000000015f0d7819 */ /* 0x000fe2000001025c */
[----:B------:R-:W-:Y:S01]  /*57e0*/  @P2 STG.E.U16 desc[UR38][R8.64], R58 ;  /* 0x0000003a08002986 */ /* 0x000fe2000c101526 */
[----:B------:R-:W-:Y:S01]  /*57f0*/  IADD3 R6, P1, P2, R19, R10, R7 ;  /* 0x0000000a13067210 */ /* 0x000fe20007a3e007 */
[-C--:B------:R-:W-:Y:S01]  /*5800*/  FMUL R64, R64, R88.reuse ;  /* 0x0000005840407220 */ /* 0x080fe20000400000 */
[C---:B------:R-:W-:Y:S01]  /*5810*/  ISETP.GT.AND P4, PT, R4.reuse, 0x8, PT ;  /* 0x000000080400780c */ /* 0x040fe20003f84270 */
[-C--:B------:R-:W-:Y:S01]  /*5820*/  FMUL R65, R65, R88.reuse ;  /* 0x0000005841417220 */ /* 0x080fe20000400000 */
[----:B------:R-:W-:Y:S01]  /*5830*/  ISETP.GT.AND P3, PT, R4, 0x9, PT ;  /* 0x000000090400780c */ /* 0x000fe20003f64270 */
[-C--:B------:R-:W-:Y:S01]  /*5840*/  FMUL R66, R66, R88.reuse ;  /* 0x0000005842427220 */ /* 0x080fe20000400000 */
[----:B------:R-:W-:Y:S01]  /*5850*/  IADD3.X R7, R13, R11, R5, P1, P2 ;  /* 0x0000000b0d077210 */ /* 0x000fe20000fe4405 */
[----:B------:R-:W-:Y:S01]  /*5860*/  @P0 STG.E.U16 desc[UR38][R8.64+0x2], R59 ;  /* 0x0000023b08000986 */ /* 0x000fe2000c101526 */
[----:B------:R-:W-:Y:S01]  /*5870*/  ISETP.GT.AND P1, PT, R3, RZ, P4 ;  /* 0x000000ff0300720c */ /* 0x000fe20002724270 */
[-C--:B------:R-:W-:Y:S01]  /*5880*/  FMUL R67, R67, R88.reuse ;  /* 0x0000005843437220 */ /* 0x080fe20000400000 */
[----:B------:R-:W-:Y:S01]  /*5890*/  ISETP.GT.AND P0, PT, R3, RZ, P3 ;  /* 0x000000ff0300720c */ /* 0x000fe20001f04270 */
[----:B------:R-:W-:Y:S01]  /*58a0*/  FMUL R68, R68, R88 ;  /* 0x0000005844447220 */ /* 0x000fe20000400000 */
[----:B------:R-:W-:Y:S01]  /*58b0*/  F2FP.F16.F32.PACK_AB R60, RZ, R60 ;  /* 0x0000003cff3c723e */ /* 0x000fe200000000ff */
[-C--:B------:R-:W-:Y:S01]  /*58c0*/  FMUL R69, R69, R88.reuse ;  /* 0x0000005845457220 */ /* 0x080fe20000400000 */
[----:B------:R-:W-:Y:S01]  /*58d0*/  F2FP.F16.F32.PACK_AB R61, RZ, R61 ;  /* 0x0000003dff3d723e */ /* 0x000fe200000000ff */
[-C--:B------:R-:W-:Y:S01]  /*58e0*/  FMUL R70, R70, R88.reuse ;  /* 0x0000005846467220 */ /* 0x080fe20000400000 */
[----:B------:R-:W-:Y:S01]  /*58f0*/  F2FP.F16.F32.PACK_AB R63, RZ, R63 ;  /* 0x0000003fff3f723e */ /* 0x000fe200000000ff */
[----:B------:R-:W-:Y:S01]  /*5900*/  FMUL R71, R71, R88 ;  /* 0x0000005847477220 */ /* 0x000fe20000400000 */
[----:B------:R-:W-:Y:S01]  /*5910*/  F2FP.F16.F32.PACK_AB R62, RZ, R62 ;  /* 0x0000003eff3e723e */ /* 0x000fe200000000ff */
[----:B------:R-:W-:Y:S01]  /*5920*/  FMUL R72, R72, R88 ;  /* 0x0000005848487220 */ /* 0x000fe20000400000 */
[----:B------:R-:W-:Y:S01]  /*5930*/  F2FP.F16.F32.PACK_AB R64, RZ, R64 ;  /* 0x00000040ff40723e */ /* 0x000fe200000000ff */
[----:B------:R-:W-:Y:S01]  /*5940*/  @P1 STG.E.U16 desc[UR38][R10.64+0x10], R60 ;  /* 0x0000103c0a001986 */ /* 0x000fe2000c101526 */
[----:B------:R-:W-:Y:S01]  /*5950*/  ISETP.GT.AND P1, PT, R3, 0x8, P4 ;  /* 0x000000080300780c */ /* 0x000fe20002724270 */
[-C--:B------:R-:W-:Y:S01]  /*5960*/  FMUL R73, R73, R88.reuse ;  /* 0x0000005849497220 */ /* 0x080fe20000400000 */
[----:B------:R-:W-:Y:S01]  /*5970*/  ISETP.GT.AND P2, PT, R4, 0x11, PT ;  /* 0x000000110400780c */ /* 0x000fe20003f44270 */
[----:B------:R-:W-:Y:S01]  /*5980*/  @P0 STG.E.U16 desc[UR38][R10.64+0x12], R61 ;  /* 0x0000123d0a000986 */ /* 0x000fe2000c101526 */
[----:B------:R-:W-:Y:S01]  /*5990*/  ISETP.GT.AND P0, PT, R3, 0x8, P3 ;  /* 0x000000080300780c */ /* 0x000fe20001f04270 */
[-C--:B------:R-:W-:Y:S01]  /*59a0*/  FMUL R74, R74, R88.reuse ;  /* 0x000000584a4a7220 */ /* 0x080fe20000400000 */
[----:B------:R-:W-:Y:S01]  /*59b0*/  ISETP.GT.AND P3, PT, R4, 0x10, PT ;  /* 0x000000100400780c */ /* 0x000fe20003f64270 */
[-C--:B------:R-:W-:Y:S01]  /*59c0*/  FMUL R75, R75, R88.reuse ;  /* 0x000000584b4b7220 */ /* 0x080fe20000400000 */
[----:B------:R-:W-:Y:S01]  /*59d0*/  F2FP.F16.F32.PACK_AB R65, RZ, R65 ;  /* 0x00000041ff41723e */ /* 0x000fe200000000ff */
[----:B------:R-:W-:Y:S01]  /*59e0*/  FMUL R76, R76, R88 ;  /* 0x000000584c4c7220 */ /* 0x000fe20000400000 */
[----:B------:R-:W-:Y:S01]  /*59f0*/  F2FP.F16.F32.PACK_AB R66, RZ, R66 ;  /* 0x00000042ff42723e */ /* 0x000fe200000000ff */
[----:B------:R-:W-:Y:S01]  /*5a00*/  FMUL R77, R77, R88 ;  /* 0x000000584d4d7220 */ /* 0x000fe20000400000 */
[----:B------:R-:W-:Y:S01]  /*5a10*/  F2FP.F16.F32.PACK_AB R67, RZ, R67 ;  /* 0x00000043ff43723e */ /* 0x000fe200000000ff */
[----:B------:R-:W-:Y:S01]  /*5a20*/  @P1 STG.E.U16 desc[UR38][R8.64+0x10], R62 ;  /* 0x0000103e08001986 */ /* 0x000fe2000c101526 */
[----:B------:R-:W-:Y:S01]  /*5a30*/  F2FP.F16.F32.PACK_AB R68, RZ, R68 ;  /* 0x00000044ff44723e */ /* 0x000fe200000000ff */
[-C--:B------:R-:W-:Y:S01]  /*5a40*/  FMUL R78, R78, R88.reuse ;  /* 0x000000584e4e7220 */ /* 0x080fe20000400000 */
[----:B------:R-:W-:Y:S01]  /*5a50*/  ISETP.GT.AND P1, PT, R4, 0x19, PT ;  /* 0x000000190400780c */ /* 0x000fe20003f24270 */
[----:B------:R-:W-:Y:S01]  /*5a60*/  @P0 STG.E.U16 desc[UR38][R8.64+0x12], R63 ;  /* 0x0000123f08000986 */ /* 0x000fe2000c101526 */
[----:B------:R-:W-:Y:S01]  /*5a70*/  ISETP.GT.AND P0, PT, R3, RZ, P3 ;  /* 0x000000ff0300720c */ /* 0x000fe20001f04270 */
[-C--:B------:R-:W-:Y:S01]  /*5a80*/  FMUL R79, R79, R88.reuse ;  /* 0x000000584f4f7220 */ /* 0x080fe20000400000 */
[----:B------:R-:W-:Y:S01]  /*5a90*/  F2FP.F16.F32.PACK_AB R69, RZ, R69 ;  /* 0x00000045ff45723e */ /* 0x000fe200000000ff */
[----:B------:R-:W-:Y:S01]  /*5aa0*/  FMUL R80, R80, R88 ;  /* 0x0000005850507220 */ /* 0x000fe20000400000 */
[----:B------:R-:W-:Y:S01]  /*5ab0*/  F2FP.F16.F32.PACK_AB R70, RZ, R70 ;  /* 0x00000046ff46723e */ /* 0x000fe200000000ff */
        /* <DEDUP_REMOVED lines=8> */
[----:B------:R-:W-:Y:S01]  /*5b40*/  @P0 STG.E.U16 desc[UR38][R10.64+0x20], R64 ;  /* 0x000020400a000986 */ /* 0x000fe2000c101526 */
[----:B------:R-:W-:Y:S01]  /*5b50*/  ISETP.GT.AND P0, PT, R3, RZ, P2 ;  /* 0x000000ff0300720c */ /* 0x000fe20001704270 */
[-C--:B------:R-:W-:Y:S01]  /*5b60*/  FMUL R85, R85, R88.reuse ;  /* 0x0000005855557220 */ /* 0x080fe20000400000 */
[----:B------:R-:W-:Y:S01]  /*5b70*/  F2FP.F16.F32.PACK_AB R75, RZ, R75 ;  /* 0x0000004bff4b723e */ /* 0x000fe200000000ff */
[-C--:B------:R-:W-:Y:S01]  /*5b80*/  FMUL R86, R86, R88.reuse ;  /* 0x0000005856567220 */ /* 0x080fe20000400000 */
[----:B------:R-:W-:Y:S01]  /*5b90*/  ISETP.GT.AND P5, PT, R4, 0x28, PT ;  /* 0x000000280400780c */ /* 0x000fe20003fa4270 */
[----:B------:R-:W-:Y:S01]  /*5ba0*/  FMUL R87, R87, R88 ;  /* 0x0000005857577220 */ /* 0x000fe20000400000 */
[----:B------:R-:W-:Y:S01]  /*5bb0*/  F2FP.F16.F32.PACK_AB R76, RZ, R76 ;  /* 0x0000004cff4c723e */ /* 0x000fe200000000ff */
[-C--:B------:R-:W-:Y:S01]  /*5bc0*/  FMUL R24, R24, R88.reuse ;  /* 0x0000005818187220 */ /* 0x080fe20000400000 */
[----:B------:R-:W-:Y:S01]  /*5bd0*/  ISETP.GT.AND P4, PT, R4, 0x29, PT ;  /* 0x000000290400780c */ /* 0x000fe20003f84270 */
[-C--:B------:R-:W-:Y:S01]  /*5be0*/  FMUL R25, R25, R88.reuse ;  /* 0x0000005819197220 */ /* 0x080fe20000400000 */
[----:B------:R-:W-:Y:S01]  /*5bf0*/  F2FP.F16.F32.PACK_AB R77, RZ, R77 ;  /* 0x0000004dff4d723e */ /* 0x000fe200000000ff */
[----:B------:R-:W-:Y:S01]  /*5c00*/  FMUL R26, R26, R88 ;  /* 0x000000581a1a7220 */ /* 0x000fe20000400000 */
[----:B------:R-:W-:Y:S01]  /*5c10*/  F2FP.F16.F32.PACK_AB R78, RZ, R78 ;  /* 0x0000004eff4e723e */ /* 0x000fe200000000ff */
[----:B------:R-:W-:Y:S01]  /*5c20*/  @P0 STG.E.U16 desc[UR38][R10.64+0x22], R65 ;  /* 0x000022410a000986 */ /* 0x000fe2000c101526 */
[----:B------:R-:W-:Y:S01]  /*5c30*/  ISETP.GT.AND P0, PT, R3, 0x8, P3 ;  /* 0x000000080300780c */ /* 0x000fe20001f04270 */
[-C--:B------:R-:W-:Y:S01]  /*5c40*/  FMUL R27, R27, R88.reuse ;  /* 0x000000581b1b7220 */ /* 0x080fe20000400000 */
[----:B------:R-:W-:Y:S01]  /*5c50*/  F2FP.F16.F32.PACK_AB R79, RZ, R79 ;  /* 0x0000004fff4f723e */ /* 0x000fe200000000ff */
[-C--:B------:R-:W-:Y:S01]  /*5c60*/  FMUL R28, R28, R88.reuse ;  /* 0x000000581c1c7220 */ /* 0x080fe20000400000 */
[----:B------:R-:W-:Y:S01]  /*5c70*/  ISETP.GT.AND P3, PT, R4, 0x30, PT ;  /* 0x000000300400780c */ /* 0x000fe20003f64270 */
        /* <DEDUP_REMOVED lines=8> */
[----:B------:R-:W-:Y:S01]  /*5d00*/  @P0 STG.E.U16 desc[UR38][R8.64+0x20], R66 ;  /* 0x0000204208000986 */ /* 0x000fe2000c101526 */
[----:B------:R-:W-:Y:S01]  /*5d10*/  ISETP.GT.AND P0, PT, R3, 0x8, P2 ;  /* 0x000000080300780c */ /* 0x000fe20001704270 */
[-C--:B------:R-:W-:Y:S01]  /*5d20*/  FMUL R33, R33, R88.reuse ;  /* 0x0000005821217220 */ /* 0x080fe20000400000 */
[----:B------:R-:W-:Y:S01]  /*5d30*/  ISETP.GT.AND P2, PT, R4, 0x18, PT ;  /* 0x000000180400780c */ /* 0x000fe20003f44270 */
[----:B------:R-:W-:Y:S01]  /*5d40*/  FMUL R34, R34, R88 ;  /* 0x0000005822227220 */ /* 0x000fe20000400000 */
[----:B------:R-:W-:Y:S01]  /*5d50*/  F2FP.F16.F32.PACK_AB R84, RZ, R84 ;  /* 0x00000054ff54723e */ /* 0x000fe200000000ff */
[-C--:B------:R-:W-:Y:S01]  /*5d60*/  FMUL R35, R35, R88.reuse ;  /* 0x0000005823237220 */ /* 0x080fe20000400000 */
[----:B------:R-:W-:Y:S01]  /*5d70*/  P2R R5, PR, RZ, 0x20 ;  /* 0x00000020ff057803 */ /* 0x000fe20000000000 */
[-C--:B------:R-:W-:Y:S01]  /*5d80*/  FMUL R36, R36, R88.reuse ;  /* 0x0000005824247220 */ /* 0x080fe20000400000 */
[----:B------:R-:W-:Y:S01]  /*5d90*/  F2FP.F16.F32.PACK_AB R85, RZ, R85 ;  /* 0x00000055ff55723e */ /* 0x000fe200000000ff */
[----:B------:R-:W-:Y:S01]  /*5da0*/  FMUL R37, R37, R88 ;  /* 0x0000005825257220 */ /* 0x000fe20000400000 */
[----:B------:R-:W-:Y:S01]  /*5db0*/  F2FP.F16.F32.PACK_AB R86, RZ, R86 ;  /* 0x00000056ff56723e */ /* 0x000fe200000000ff */
[-C--:B------:R-:W-:Y:S01]  /*5dc0*/  FMUL R38, R38, R88.reuse ;  /* 0x0000005826267220 */ /* 0x080fe20000400000 */
[----:B------:R-:W-:Y:S01]  /*5dd0*/  F2FP.F16.F32.PACK_AB R87, RZ, R87 ;  /* 0x00000057ff57723e */ /* 0x000fe200000000ff */
[----:B------:R-:W-:Y:S01]  /*5de0*/  @P0 STG.E.U16 desc[UR38][R8.64+0x22], R67 ;  /* 0x0000224308000986 */ /* 0x000fe2000c101526 */
[----:B------:R-:W-:Y:S01]  /*5df0*/  ISETP.GT.AND P0, PT, R3, RZ, P2 ;  /* 0x000000ff0300720c */ /* 0x000fe20001704270 */
        /* <DEDUP_REMOVED lines=36> */
[----:B------:R-:W-:Y:S01]  /*6040*/  FMUL R55, R55, R88 ;  /* 0x0000005837377220 */ /* 0x000fe20000400000 */
[----:B------:R-:W-:-:S02]  /*6050*/  F2FP.F16.F32.PACK_AB R39, RZ, R39 ;  /* 0x00000027ff27723e */ /* 0x000fc400000000ff */
[----:B------:R-:W-:Y:S01]  /*6060*/  F2FP.F16.F32.PACK_AB R40, RZ, R40 ;  /* 0x00000028ff28723e */ /* 0x000fe200000000ff */
[----:B------:R-:W-:Y:S01]  /*6070*/  @P0 STG.E.U16 desc[UR38][R8.64+0x30], R70 ;  /* 0x0000304608000986 */ /* 0x000fe2000c101526 */
[----:B------:R-:W-:Y:S02]  /*6080*/  ISETP.GT.AND P0, PT, R3, 0x8, P1 ;  /* 0x000000080300780c */ /* 0x000fe40000f04270 */
[----:B------:R-:W-:Y:S02]  /*6090*/  ISETP.GT.AND P1, PT, R4, 0x21, PT ;  /* 0x000000210400780c */ /* 0x000fe40003f24270 */
[----:B------:R-:W-:Y:S02]  /*60a0*/  F2FP.F16.F32.PACK_AB R41, RZ, R41 ;  /* 0x00000029ff29723e */ /* 0x000fe400000000ff */
[----:B------:R-:W-:Y:S02]  /*60b0*/  F2FP.F16.F32.PACK_AB R42, RZ, R42 ;  /* 0x0000002aff2a723e */ /* 0x000fe400000000ff */
[----:B------:R-:W-:-:S02]  /*60c0*/  F2FP.F16.F32.PACK_AB R43, RZ, R43 ;  /* 0x0000002bff2b723e */ /* 0x000fc400000000ff */
[----:B------:R-:W-:Y:S02]  /*60d0*/  F2FP.F16.F32.PACK_AB R44, RZ, R44 ;  /* 0x0000002cff2c723e */ /* 0x000fe400000000ff */
[----:B------:R-:W-:Y:S01]  /*60e0*/  F2FP.F16.F32.PACK_AB R45, RZ, R45 ;  /* 0x0000002dff2d723e */ /* 0x000fe200000000ff */
[----:B------:R-:W-:Y:S01]  /*60f0*/  @P0 STG.E.U16 desc[UR38][R8.64+0x32], R71 ;  /* 0x0000324708000986 */ /* 0x000fe2000c101526 */
[----:B------:R-:W-:Y:S02]  /*6100*/  ISETP.GT.AND P0, PT, R3, RZ, P2 ;  /* 0x000000ff0300720c */ /* 0x000fe40001704270 */
[----:B------:R-:W-:Y:S02]  /*6110*/  F2FP.F16.F32.PACK_AB R46, RZ, R46 ;  /* 0x0000002eff2e723e */ /* 0x000fe400000000ff */
[----:B------:R-:W-:Y:S02]  /*6120*/  F2FP.F16.F32.PACK_AB R47, RZ, R47 ;  /* 0x0000002fff2f723e */ /* 0x000fe400000000ff */
[----:B------:R-:W-:-:S02]  /*6130*/  F2FP.F16.F32.PACK_AB R48, RZ, R48 ;  /* 0x00000030ff30723e */ /* 0x000fc400000000ff */
[----:B------:R-:W-:Y:S02]  /*6140*/  F2FP.F16.F32.PACK_AB R49, RZ, R49 ;  /* 0x00000031ff31723e */ /* 0x000fe400000000ff */
[----:B------:R-:W-:Y:S02]  /*6150*/  F2FP.F16.F32.PACK_AB R50, RZ, R50 ;  /* 0x00000032ff32723e */ /* 0x000fe400000000ff */
[----:B------:R-:W-:Y:S01]  /*6160*/  F2FP.F16.F32.PACK_AB R51, RZ, R51 ;  /* 0x00000033ff33723e */ /* 0x000fe200000000ff */
[----:B------:R-:W-:Y:S01]  /*6170*/  @P0 STG.E.U16 desc[UR38][R10.64+0x40], R72 ;  /* 0x000040480a000986 */ /* 0x000fe2000c101526 */
[----:B------:R-:W-:Y:S02]  /*6180*/  ISETP.GT.AND P0, PT, R3, RZ, P1 ;  /* 0x000000ff0300720c */ /* 0x000fe40000f04270 */
[----:B------:R-:W-:Y:S02]  /*6190*/  F2FP.F16.F32.PACK_AB R52, RZ, R52 ;  /* 0x00000034ff34723e */ /* 0x000fe400000000ff */
[----:B------:R-:W-:-:S02]  /*61a0*/  F2FP.F16.F32.PACK_AB R53, RZ, R53 ;  /* 0x00000035ff35723e */ /* 0x000fc400000000ff */
[----:B------:R-:W-:Y:S02]  /*61b0*/  F2FP.F16.F32.PACK_AB R54, RZ, R54 ;  /* 0x00000036ff36723e */ /* 0x000fe400000000ff */
[----:B------:R-:W-:-:S05]  /*61c0*/  F2FP.F16.F32.PACK_AB R55, RZ, R55 ;  /* 0x00000037ff37723e */ /* 0x000fca00000000ff */
[----:B------:R-:W-:Y:S01]  /*61d0*/  @P0 STG.E.U16 desc[UR38][R10.64+0x42], R73 ;  /* 0x000042490a000986 */ /* 0x000fe2000c101526 */
[----:B------:R-:W-:Y:S02]  /*61e0*/  ISETP.GT.AND P0, PT, R3, 0x8, P2 ;  /* 0x000000080300780c */ /* 0x000fe40001704270 */
[----:B------:R-:W-:-:S11]  /*61f0*/  ISETP.GT.AND P2, PT, R4, 0x38, PT ;  /* 0x000000380400780c */ /* 0x000fd60003f44270 */
[----:B------:R-:W-:Y:S01]  /*6200*/  @P0 STG.E.U16 desc[UR38][R8.64+0x40], R74 ;  /* 0x0000404a08000986 */ /* 0x000fe2000c101526 */
[----:B------:R-:W-:-:S13]  /*6210*/  ISETP.GT.AND P0, PT, R3, 0x8, P1 ;  /* 0x000000080300780c */ /* 0x000fda0000f04270 */
[----:B------:R-:W-:Y:S01]  /*6220*/  @P0 STG.E.U16 desc[UR38][R8.64+0x42], R75 ;  /* 0x0000424b08000986 */ /* 0x000fe2000c101526 */
[----:B------:R-:W-:-:S13]  /*6230*/  ISETP.GT.AND P0, PT, R3, RZ, P5 ;  /* 0x000000ff0300720c */ /* 0x000fda0002f04270 */
[----:B------:R-:W-:Y:S01]  /*6240*/  @P0 STG.E.U16 desc[UR38][R10.64+0x50], R76 ;  /* 0x0000504c0a000986 */ /* 0x000fe2000c101526 */
[----:B------:R-:W-:-:S13]  /*6250*/  ISETP.GT.AND P0, PT, R3, RZ, P4 ;  /* 0x000000ff0300720c */ /* 0x000fda0002704270 */
[----:B------:R-:W-:Y:S01]  /*6260*/  @P0 STG.E.U16 desc[UR38][R10.64+0x52], R77 ;  /* 0x0000524d0a000986 */ /* 0x000fe2000c101526 */
[----:B------:R-:W-:-:S13]  /*6270*/  ISETP.GT.AND P0, PT, R3, 0x8, P5 ;  /* 0x000000080300780c */ /* 0x000fda0002f04270 */
[----:B------:R-:W-:Y:S01]  /*6280*/  @P0 STG.E.U16 desc[UR38][R8.64+0x50], R78 ;  /* 0x0000504e08000986 */ /* 0x000fe2000c101526 */
[----:B------:R-:W-:-:S13]  /*6290*/  ISETP.GT.AND P0, PT, R3, 0x8, P4 ;  /* 0x000000080300780c */ /* 0x000fda0002704270 */
[----:B------:R-:W-:Y:S01]  /*62a0*/  @P0 STG.E.U16 desc[UR38][R8.64+0x52], R79 ;  /* 0x0000524f08000986 */ /* 0x000fe2000c101526 */
[----:B------:R-:W-:-:S13]  /*62b0*/  ISETP.GT.AND P0, PT, R3, RZ, P3 ;  /* 0x000000ff0300720c */ /* 0x000fda0001f04270 */
[----:B------:R-:W-:Y:S01]  /*62c0*/  @P0 STG.E.U16 desc[UR38][R10.64+0x60], R80 ;  /* 0x000060500a000986 */ /* 0x000fe2000c101526 */
[----:B------:R-:W-:-:S04]  /*62d0*/  ISETP.GT.AND P0, PT, R4, 0x31, PT ;  /* 0x000000310400780c */ /* 0x000fc80003f04270 */
[----:B------:R-:W-:-:S13]  /*62e0*/  ISETP.GT.AND P1, PT, R3, RZ, P0 ;  /* 0x000000ff0300720c */ /* 0x000fda0000724270 */
[----:B------:R-:W-:Y:S01]  /*62f0*/  @P1 STG.E.U16 desc[UR38][R10.64+0x62], R81 ;  /* 0x000062510a001986 */ /* 0x000fe2000c101526 */
[----:B------:R-:W-:-:S13]  /*6300*/  ISETP.GT.AND P1, PT, R3, 0x8, P3 ;  /* 0x000000080300780c */ /* 0x000fda0001f24270 */
[----:B------:R-:W-:Y:S01]  /*6310*/  @P1 STG.E.U16 desc[UR38][R8.64+0x60], R82 ;  /* 0x0000605208001986 */ /* 0x000fe2000c101526 */
[----:B------:R-:W-:-:S13]  /*6320*/  ISETP.GT.AND P1, PT, R3, 0x8, P0 ;  /* 0x000000080300780c */ /* 0x000fda0000724270 */
[----:B------:R-:W-:Y:S01]  /*6330*/  @P1 STG.E.U16 desc[UR38][R8.64+0x62], R83 ;  /* 0x0000625308001986 */ /* 0x000fe2000c101526 */
[----:B------:R-:W-:-:S05]  /*6340*/  IADD3 R14, P1, R19, R8, RZ ;  /* 0x00000008130e7210 */ /* 0x000fca0007f3e0ff */
[----:B------:R-:W-:Y:S01]  /*6350*/  IMAD.X R15, R13, 0x1, R9, P1 ;  /* 0x000000010d0f7824 */ /* 0x000fe200008e0609 */
[----:B------:R-:W-:-:S13]  /*6360*/  ISETP.GT.AND P1, PT, R3, RZ, P2 ;  /* 0x000000ff0300720c */ /* 0x000fda0001724270 */
[----:B------:R-:W-:Y:S01]  /*6370*/  @P1 STG.E.U16 desc[UR38][R10.64+0x70], R84 ;  /* 0x000070540a001986 */ /* 0x000fe2000c101526 */
[----:B------:R-:W-:-:S05]  /*6380*/  IADD3 R20, P1, R19, R8, RZ ;  /* 0x0000000813147210 */ /* 0x000fca0007f3e0ff */
[----:B------:R-:W-:Y:S01]  /*6390*/  IMAD.X R21, R13, 0x1, R9, P1 ;  /* 0x000000010d157824 */ /* 0x000fe200008e0609 */
[----:B------:R-:W-:-:S05]  /*63a0*/  IADD3 R12, P1, R19, R10, RZ ;  /* 0x0000000a130c7210 */ /* 0x000fca0007f3e0ff */
[----:B------:R-:W-:Y:S01]  /*63b0*/  IMAD.X R13, R13, 0x1, R11, P1 ;  /* 0x000000010d0d7824 */ /* 0x000fe200008e060b */
[----:B------:R-:W-:-:S04]  /*63c0*/  ISETP.GT.AND P1, PT, R4, 0x39, PT ;  /* 0x000000390400780c */ /* 0x000fc80003f24270 */
[----:B------:R-:W-:-:S13]  /*63d0*/  ISETP.GT.AND P5, PT, R3, RZ, P1 ;  /* 0x000000ff0300720c */ /* 0x000fda0000fa4270 */
[----:B------:R-:W-:Y:S01]  /*63e0*/  @P5 STG.E.U16 desc[UR38][R10.64+0x72], R85 ;  /* 0x000072550a005986 */ /* 0x000fe2000c101526 */
[----:B------:R-:W-:-:S13]  /*63f0*/  ISETP.GT.AND P5, PT, R3, 0x8, P2 ;  /* 0x000000080300780c */ /* 0x000fda00017a4270 */
[----:B------:R-:W-:Y:S01]  /*6400*/  @P5 STG.E.U16 desc[UR38][R8.64+0x70], R86 ;  /* 0x0000705608005986 */ /* 0x000fe2000c101526 */
[----:B------:R-:W-:-:S13]  /*6410*/  ISETP.GT.AND P5, PT, R3, 0x8, P1 ;  /* 0x000000080300780c */ /* 0x000fda0000fa4270 */
[----:B------:R0:W-:Y:S01]  /*6420*/  @P5 STG.E.U16 desc[UR38][R8.64+0x72], R87 ;  /* 0x0000725708005986 */ /* 0x0001e2000c101526 */
[C---:B------:R-:W-:Y:S02]  /*6430*/  ISETP.GT.AND P5, PT, R3.reuse, 0x80, P6 ;  /* 0x000000800300780c */ /* 0x040fe400037a4270 */
[----:B------:R-:W-:-:S11]  /*6440*/  ISETP.GT.AND P6, PT, R3, 0x88, P6 ;  /* 0x000000880300780c */ /* 0x000fd600037c4270 */
[----:B------:R-:W-:Y:S01]  /*6450*/  @P5 STG.E.U16 desc[UR38][R12.64], R24 ;  /* 0x000000180c005986 */ /* 0x000fe2000c101526 */
[----:B------:R-:W-:-:S04]  /*6460*/  ISETP.GT.AND P5, PT, R4, 0x1, PT ;  /* 0x000000010400780c */ /* 0x000fc80003fa4270 */
[----:B------:R-:W-:-:S13]  /*6470*/  ISETP.GT.AND P5, PT, R3, 0x80, P5 ;  /* 0x000000800300780c */ /* 0x000fda0002fa4270 */
[----:B0-----:R-:W-:Y:S02]  /*6480*/  @P5 IMAD.MOV.U32 R8, RZ, RZ, R12 ;  /* 0x000000ffff085224 */ /* 0x001fe400078e000c */
[----:B------:R-:W-:-:S05]  /*6490*/  @P5 IMAD.MOV.U32 R9, RZ, RZ, R13 ;  /* 0x000000ffff095224 */ /* 0x000fca00078e000d */
[----:B------:R0:W-:Y:S01]  /*64a0*/  @P5 STG.E.U16 desc[UR38][R8.64+0x2], R25 ;  /* 0x0000021908005986 */ /* 0x0001e2000c101526 */
[----:B------:R-:W-:-:S03]  /*64b0*/  ISETP.NE.AND P5, PT, R5, RZ, PT ;  /* 0x000000ff0500720c */ /* 0x000fc60003fa5270 */
[----:B------:R-:W-:Y:S01]  /*64c0*/  @P6 STG.E.U16 desc[UR38][R14.64], R26 ;  /* 0x0000001a0e006986 */ /* 0x000fe2000c101526 */
[----:B------:R-:W-:-:S04]  /*64d0*/  ISETP.GT.AND P6, PT, R4, 0x1, PT ;  /* 0x000000010400780c */ /* 0x000fc80003fc4270 */
[----:B------:R-:W-:-:S13]  /*64e0*/  ISETP.GT.AND P6, PT, R3, 0x88, P6 ;  /* 0x000000880300780c */ /* 0x000fda00037c4270 */
[----:B------:R-:W-:Y:S01]  /*64f0*/  @P6 STG.E.U16 desc[UR38][R20.64+0x2], R27 ;  /* 0x0000021b14006986 */ /* 0x000fe2000c101526 */
[----:B------:R-:W-:-:S04]  /*6500*/  ISETP.GT.AND P6, PT, R4, 0x8, PT ;  /* 0x000000080400780c */ /* 0x000fc80003fc4270 */
[----:B------:R-:W-:-:S13]  /*6510*/  ISETP.GT.AND P6, PT, R3, 0x80, P6 ;  /* 0x000000800300780c */ /* 0x000fda00037c4270 */
[----:B0-----:R-:W-:Y:S02]  /*6520*/  @P6 IMAD.MOV.U32 R8, RZ, RZ, R12 ;  /* 0x000000ffff086224 */ /* 0x001fe400078e000c */
[----:B------:R-:W-:-:S05]  /*6530*/  @P6 IMAD.MOV.U32 R9, RZ, RZ, R13 ;  /* 0x000000ffff096224 */ /* 0x000fca00078e000d */
[----:B------:R0:W-:Y:S01]  /*6540*/  @P6 STG.E.U16 desc[UR38][R8.64+0x10], R28 ;  /* 0x0000101c08006986 */ /* 0x0001e2000c101526 */
[----:B------:R-:W-:-:S04]  /*6550*/  ISETP.GT.AND P6, PT, R4, 0x9, PT ;  /* 0x000000090400780c */ /* 0x000fc80003fc4270 */
[----:B------:R-:W-:-:S13]  /*6560*/  ISETP.GT.AND P6, PT, R3, 0x80, P6 ;  /* 0x000000800300780c */ /* 0x000fda00037c4270 */
[----:B0-----:R-:W-:Y:S02]  /*6570*/  @P6 IMAD.MOV.U32 R8, RZ, RZ, R12 ;  /* 0x000000ffff086224 */ /* 0x001fe400078e000c */
[----:B------:R-:W-:-:S05]  /*6580*/  @P6 IMAD.MOV.U32 R9, RZ, RZ, R13 ;  /* 0x000000ffff096224 */ /* 0x000fca00078e000d */
[----:B------:R0:W-:Y:S01]  /*6590*/  @P6 STG.E.U16 desc[UR38][R8.64+0x12], R29 ;  /* 0x0000121d08006986 */ /* 0x0001e2000c101526 */
[----:B------:R-:W-:-:S04]  /*65a0*/  ISETP.GT.AND P6, PT, R4, 0x8, PT ;  /* 0x000000080400780c */ /* 0x000fc80003fc4270 */
[----:B------:R-:W-:-:S13]  /*65b0*/  ISETP.GT.AND P6, PT, R3, 0x88, P6 ;  /* 0x000000880300780c */ /* 0x000fda00037c4270 */
        /* <DEDUP_REMOVED lines=45> */
[----:B------:R-:W-:Y:S01]  /*6890*/  @P6 STG.E.U16 desc[UR38][R8.64+0x42], R41 ;  /* 0x0000422908006986 */ /* 0x000fe2000c101526 */
[----:B------:R-:W-:-:S04]  /*68a0*/  ISETP.GT.AND P6, PT, R4, 0x20, PT ;  /* 0x000000200400780c */ /* 0x000fc80003fc4270 */
[----:B------:R-:W-:-:S13]  /*68b0*/  ISETP.GT.AND P6, PT, R3, 0x88, P6 ;  /* 0x000000880300780c */ /* 0x000fda00037c4270 */
[----:B------:R-:W-:Y:S01]  /*68c0*/  @P6 STG.E.U16 desc[UR38][R6.64+0x40], R42 ;  /* 0x0000402a06006986 */ /* 0x000fe2000c101526 */
[----:B------:R-:W-:-:S04]  /*68d0*/  ISETP.GT.AND P6, PT, R4, 0x21, PT ;  /* 0x000000210400780c */ /* 0x000fc80003fc4270 */
[----:B------:R-:W-:-:S13]  /*68e0*/  ISETP.GT.AND P6, PT, R3, 0x88, P6 ;  /* 0x000000880300780c */ /* 0x000fda00037c4270 */
[----:B------:R-:W-:Y:S02]  /*68f0*/  @P6 IMAD.MOV.U32 R4, RZ, RZ, R6 ;  /* 0x000000ffff046224 */ /* 0x000fe400078e0006 */
[----:B------:R-:W-:-:S05]  /*6900*/  @P6 IMAD.MOV.U32 R5, RZ, RZ, R7 ;  /* 0x000000ffff056224 */ /* 0x000fca00078e0007 */
[----:B------:R0:W-:Y:S01]  /*6910*/  @P6 STG.E.U16 desc[UR38][R4.64+0x42], R43 ;  /* 0x0000422b04006986 */ /* 0x0001e2000c101526 */
[C---:B------:R-:W-:Y:S02]  /*6920*/  ISETP.GT.AND P6, PT, R3.reuse, 0x80, P5 ;  /* 0x000000800300780c */ /* 0x040fe40002fc4270 */
[----:B------:R-:W-:-:S11]  /*6930*/  ISETP.GT.AND P5, PT, R3, 0x88, P5 ;  /* 0x000000880300780c */ /* 0x000fd60002fa4270 */
[----:B0-----:R-:W-:Y:S02]  /*6940*/  @P6 IMAD.MOV.U32 R4, RZ, RZ, R12 ;  /* 0x000000ffff046224 */ /* 0x001fe400078e000c */
[----:B------:R-:W-:-:S05]  /*6950*/  @P6 IMAD.MOV.U32 R5, RZ, RZ, R13 ;  /* 0x000000ffff056224 */ /* 0x000fca00078e000d */
[----:B------:R0:W-:Y:S01]  /*6960*/  @P6 STG.E.U16 desc[UR38][R4.64+0x50], R44 ;  /* 0x0000502c04006986 */ /* 0x0001e2000c101526 */
[C---:B------:R-:W-:Y:S02]  /*6970*/  ISETP.GT.AND P6, PT, R3.reuse, 0x80, P4 ;  /* 0x000000800300780c */ /* 0x040fe400027c4270 */
[----:B------:R-:W-:-:S11]  /*6980*/  ISETP.GT.AND P4, PT, R3, 0x88, P4 ;  /* 0x000000880300780c */ /* 0x000fd60002784270 */
[----:B0-----:R-:W-:Y:S02]  /*6990*/  @P6 IMAD.MOV.U32 R4, RZ, RZ, R12 ;  /* 0x000000ffff046224 */ /* 0x001fe400078e000c */
[----:B------:R-:W-:-:S05]  /*69a0*/  @P6 IMAD.MOV.U32 R5, RZ, RZ, R13 ;  /* 0x000000ffff056224 */ /* 0x000fca00078e000d */
[----:B------:R0:W-:Y:S02]  /*69b0*/  @P6 STG.E.U16 desc[UR38][R4.64+0x52], R45 ;  /* 0x0000522d04006986 */ /* 0x0001e4000c101526 */
[----:B0-----:R-:W-:Y:S02]  /*69c0*/  @P5 IMAD.MOV.U32 R4, RZ, RZ, R6 ;  /* 0x000000ffff045224 */ /* 0x001fe400078e0006 */
[----:B------:R-:W-:-:S05]  /*69d0*/  @P5 IMAD.MOV.U32 R5, RZ, RZ, R7 ;  /* 0x000000ffff055224 */ /* 0x000fca00078e0007 */
[----:B------:R0:W-:Y:S01]  /*69e0*/  @P5 STG.E.U16 desc[UR38][R4.64+0x50], R46 ;  /* 0x0000502e04005986 */ /* 0x0001e2000c101526 */
[C---:B------:R-:W-:Y:S02]  /*69f0*/  ISETP.GT.AND P5, PT, R3.reuse, 0x80, P3 ;  /* 0x000000800300780c */ /* 0x040fe40001fa4270 */
[----:B------:R-:W-:Y:S01]  /*6a00*/  ISETP.GT.AND P3, PT, R3, 0x88, P3 ;  /* 0x000000880300780c */ /* 0x000fe20001f64270 */
        /* <DEDUP_REMOVED lines=17> */
[----:B------:R0:W-:Y:S02]  /*6b20*/  @P3 STG.E.U16 desc[UR38][R4.64+0x60], R50 ;  /* 0x0000603204003986 */ /* 0x0001e4000c101526 */
[----:B0-----:R-:W-:Y:S02]  /*6b30*/  @P0 IMAD.MOV.U32 R4, RZ, RZ, R6 ;  /* 0x000000ffff040224 */ /* 0x001fe400078e0006 */
[----:B------:R-:W-:-:S05]  /*6b40*/  @P0 IMAD.MOV.U32 R5, RZ, RZ, R7 ;  /* 0x000000ffff050224 */ /* 0x000fca00078e0007 */
[----:B------:R0:W-:Y:S02]  /*6b50*/  @P0 STG.E.U16 desc[UR38][R4.64+0x62], R51 ;  /* 0x0000623304000986 */ /* 0x0001e4000c101526 */
[----:B0-----:R-:W-:Y:S02]  /*6b60*/  @P5 IMAD.MOV.U32 R4, RZ, RZ, R12 ;  /* 0x000000ffff045224 */ /* 0x001fe400078e000c */
[----:B------:R-:W-:-:S05]  /*6b70*/  @P5 IMAD.MOV.U32 R5, RZ, RZ, R13 ;  /* 0x000000ffff055224 */ /* 0x000fca00078e000d */
[----:B------:R0:W-:Y:S04]  /*6b80*/  @P5 STG.E.U16 desc[UR38][R4.64+0x70], R52 ;  /* 0x0000703404005986 */ /* 0x0001e8000c101526 */
[----:B------:R1:W-:Y:S01]  /*6b90*/  @P4 STG.E.U16 desc[UR38][R12.64+0x72], R53 ;  /* 0x000072350c004986 */ /* 0x0003e2000c101526 */
[----:B0-----:R-:W-:Y:S02]  /*6ba0*/  @P2 IMAD.MOV.U32 R4, RZ, RZ, R6 ;  /* 0x000000ffff042224 */ /* 0x001fe400078e0006 */
[----:B------:R-:W-:-:S05]  /*6bb0*/  @P2 IMAD.MOV.U32 R5, RZ, RZ, R7 ;  /* 0x000000ffff052224 */ /* 0x000fca00078e0007 */
[----:B------:R1:W-:Y:S04]  /*6bc0*/  @P2 STG.E.U16 desc[UR38][R4.64+0x70], R54 ;  /* 0x0000703604002986 */ /* 0x0003e8000c101526 */
[----:B------:R1:W-:Y:S02]  /*6bd0*/  @P1 STG.E.U16 desc[UR38][R6.64+0x72], R55 ;  /* 0x0000723706001986 */ /* 0x0003e4000c101526 */
.L_x_153:
[----:B------:R-:W-:Y:S05]  /*6be0*/  BSYNC B0 ;  /* 0x0000000000007941 */ /* 0x000fea0003800000 */
.L_x_29:
[----:B------:R-:W-:Y:S01]  /*6bf0*/  IADD3 R16, P0, R16, UR36, RZ ;  /* 0x0000002410107c10 */ /* 0x000fe2000ff1e0ff */
[----:B------:R-:W-:Y:S01]  /*6c00*/  ULDC.64 UR4, c[0x0][0x650] ;  /* 0x0001940000047ab9 */ /* 0x000fe20000000a00 */
[----:B------:R-:W-:Y:S01]  /*6c10*/  PRMT R3, RZ, 0x7610, R3 ;  /* 0x00007610ff037816 */ /* 0x000fe20000000003 */
[----:B------:R-:W-:Y:S01]  /*6c20*/  IMAD.MOV.U32 R100, RZ, RZ, -0x1 ;  /* 0xffffffffff647424 */ /* 0x000fe200078e00ff */
[----:B------:R-:W-:Y:S01]  /*6c30*/  IADD3.X R17, R17, UR42, RZ, P0, !PT ;  /* 0x0000002a11117c10 */ /* 0x000fe200087fe4ff */
[----:B------:R-:W-:Y:S01]  /*6c40*/  IMAD.MOV.U32 R19, RZ, RZ, -0x1 ;  /* 0xffffffffff137424 */ /* 0x000fe200078e00ff */
[----:B------:R-:W-:-:S04]  /*6c50*/  ISETP.GE.U32.AND P0, PT, R16, UR4, PT ;  /* 0x0000000410007c0c */ /* 0x000fc8000bf06070 */
[----:B------:R-:W-:-:S13]  /*6c60*/  ISETP.GE.U32.AND.EX P0, PT, R17, UR5, PT, P0 ;  /* 0x0000000511007c0c */ /* 0x000fda000bf06100 */
[----:B------:R-:W-:Y:S05]  /*6c70*/  @P0 BRA `(.L_x_154) ;  /* 0x0000000400500947 */ /* 0x000fea0003800000 */
[----:B0-----:R-:W0:Y:S01]  /*6c80*/  LDC.64 R10, c[0x0][0x628] ;  /* 0x00018a00ff0a7b82 */ /* 0x001e220000000a00 */
[----:B-1----:R-:W1:Y:S01]  /*6c90*/  S2R R12, SR_CTAID.X ;  /* 0x00000000000c7919 */ /* 0x002e620000002500 */
[----:B----4-:R-:W-:Y:S02]  /*6ca0*/  IMAD.MOV.U32 R8, RZ, RZ, R16 ;  /* 0x000000ffff087224 */ /* 0x010fe400078e0010 */
[----:B------:R-:W-:Y:S01]  /*6cb0*/  IMAD.MOV.U32 R9, RZ, RZ, R17 ;  /* 0x000000ffff097224 */ /* 0x000fe200078e0011 */
[----:B------:R-:W4:Y:S03]  /*6cc0*/  S2R R20, SR_CTAID.Y ;  /* 0x0000000000147919 */ /* 0x000f260000002600 */
[----:B------:R-:W1:Y:S08]  /*6cd0*/  LDC R0, c[0x0][0x630] ;  /* 0x00018c00ff007b82 */ /* 0x000e700000000800 */
[----:B------:R-:W1:Y:S01]  /*6ce0*/  LDC.64 R14, c[0x0][0x620] ;  /* 0x00018800ff0e7b82 */ /* 0x000e620000000a00 */
[----:B0-----:R-:W-:-:S04]  /*6cf0*/  ISETP.NE.U32.AND P0, PT, R10, RZ, PT ;  /* 0x000000ff0a00720c */ /* 0x001fc80003f05070 */
[----:B------:R-:W-:-:S13]  /*6d00*/  ISETP.NE.AND.EX P0, PT, R11, RZ, PT, P0 ;  /* 0x000000ff0b00720c */ /* 0x000fda0003f05300 */
[----:B-1--4-:R-:W-:Y:S05]  /*6d10*/  @!P0 BRA `(.L_x_155) ;  /* 0x0000000000288947 */ /* 0x012fea0003800000 */
        /* <DEDUP_REMOVED lines=10> */
.L_x_155:
[-CC-:B------:R-:W-:Y:S01]  /*6dc0*/  SHF.R.U64 R19, R8, R0.reuse, R9.reuse ;  /* 0x0000000008137219 */ /* 0x180fe20000001209 */
[----:B------:R-:W0:Y:S01]  /*6dd0*/  LDC.64 R26, c[0x0][0x640] ;  /* 0x00019000ff1a7b82 */ /* 0x000e220000000a00 */
[----:B------:R-:W-:Y:S01]  /*6de0*/  SHF.R.U32.HI R0, RZ, R0, R9 ;  /* 0x00000000ff007219 */ /* 0x000fe20000011609 */
[----:B------:R-:W-:Y:S01]  /*6df0*/  ULDC UR4, c[0x0][0x150] ;  /* 0x0000540000047ab9 */ /* 0x000fe20000000800 */
[----:B------:R-:W-:Y:S02]  /*6e00*/  IADD3 R3, P0, RZ, -R19, RZ ;  /* 0x80000013ff037210 */ /* 0x000fe40007f1e0ff */
[----:B------:R-:W-:-:S03]  /*6e10*/  I2FP.F32.U32 R7, R12 ;  /* 0x0000000c00077245 */ /* 0x000fc60000201000 */
[----:B------:R-:W1:Y:S01]  /*6e20*/  LDC R6, c[0x0][0x618] ;  /* 0x00018600ff067b82 */ /* 0x000e620000000800 */
[----:B------:R-:W-:Y:S02]  /*6e30*/  IMAD.X R5, RZ, RZ, ~R0, P0 ;  /* 0x000000ffff057224 */ /* 0x000fe400000e0e00 */
[----:B------:R-:W-:Y:S01]  /*6e40*/  FMUL R7, R7, UR4 ;  /* 0x0000000407077c20 */ /* 0x000fe20008400000 */
[----:B------:R-:W-:Y:S01]  /*6e50*/  ULDC UR4, c[0x0][0x154] ;  /* 0x0000550000047ab9 */ /* 0x000fe20000000800 */
[-C--:B------:R-:W-:Y:S02]  /*6e60*/  IMAD R0, R5, R14.reuse, RZ ;  /* 0x0000000e05007224 */ /* 0x080fe400078e02ff */
[C---:B------:R-:W-:Y:S01]  /*6e70*/  IMAD.WIDE.U32 R4, R3.reuse, R14, R16 ;  /* 0x0000000e03047225 */ /* 0x040fe200078e0010 */
[----:B------:R-:W4:Y:S01]  /*6e80*/  LDC R8, c[0x0][0x608] ;  /* 0x00018200ff087b82 */ /* 0x000f220000000800 */
[----:B------:R-:W2:Y:S02]  /*6e90*/  F2I.U32.TRUNC.NTZ R7, R7 ;  /* 0x0000000700077305 */ /* 0x000ea4000020f000 */
[----:B------:R-:W-:Y:S01]  /*6ea0*/  IMAD R3, R3, R15, R0 ;  /* 0x0000000f03037224 */ /* 0x000fe200078e0200 */
[----:B------:R-:W-:-:S03]  /*6eb0*/  I2FP.F32.U32 R0, R20 ;  /* 0x0000001400007245 */ /* 0x000fc60000201000 */
[----:B------:R-:W-:Y:S01]  /*6ec0*/  IMAD.IADD R3, R5, 0x1, R3 ;  /* 0x0000000105037824 */ /* 0x000fe200078e0203 */
[----:B------:R-:W3:Y:S01]  /*6ed0*/  LDC R11, c[0x0][0x658] ;  /* 0x00019600ff0b7b82 */ /* 0x000ee20000000800 */
[----:B0-----:R-:W-:-:S04]  /*6ee0*/  ISETP.NE.U32.AND P0, PT, R26, RZ, PT ;  /* 0x000000ff1a00720c */ /* 0x001fc80003f05070 */
[----:B------:R-:W-:-:S03]  /*6ef0*/  ISETP.NE.AND.EX P0, PT, R27, RZ, PT, P0 ;  /* 0x000000ff1b00720c */ /* 0x000fc60003f05300 */
[----:B------:R-:W0:Y:S01]  /*6f00*/  LDC R9, c[0x0][0x144] ;  /* 0x00005100ff097b82 */ /* 0x000e220000000800 */
[-C--:B-1----:R-:W-:Y:S01]  /*6f10*/  SHF.R.U64 R10, R4, R6.reuse, R3 ;  /* 0x00000006040a7219 */ /* 0x082fe20000001203 */
[----:B--2---:R-:W-:Y:S01]  /*6f20*/  IMAD.MOV R7, RZ, RZ, -R7 ;  /* 0x000000ffff077224 */ /* 0x004fe200078e0a07 */
[----:B------:R-:W-:Y:S01]  /*6f30*/  SHF.R.U32.HI R3, RZ, R6, R3 ;  /* 0x00000006ff037219 */ /* 0x000fe20000011603 */
[----:B------:R-:W-:-:S04]  /*6f40*/  FMUL R6, R0, UR4 ;  /* 0x0000000400067c20 */ /* 0x000fc80008400000 */
[----:B------:R-:W1:Y:S01]  /*6f50*/  LDC R21, c[0x0][0x148] ;  /* 0x00005200ff157b82 */ /* 0x000e620000000800 */
[----:B------:R2:W0:Y:S01]  /*6f60*/  F2I.U32.TRUNC.NTZ R14, R6 ;  /* 0x00000006000e7305 */ /* 0x000422000020f000 */
[-CC-:B----4-:R-:W-:Y:S02]  /*6f70*/  SHF.R.U64 R13, R10, R8.reuse, R3.reuse ;  /* 0x000000080a0d7219 */ /* 0x190fe40000001203 */
[----:B------:R-:W-:-:S04]  /*6f80*/  SHF.R.U32.HI R0, RZ, R8, R3 ;  /* 0x00000008ff007219 */ /* 0x000fc80000011603 */
[----:B------:R-:W4:Y:S01]  /*6f90*/  LDC R24, c[0x0][0x600] ;  /* 0x00018000ff187b82 */ /* 0x000f220000000800 */
[-CC-:B---3--:R-:W-:Y:S02]  /*6fa0*/  SHF.R.U64 R15, R13, R11.reuse, R0.reuse ;  /* 0x0000000b0d0f7219 */ /* 0x188fe40000001200 */
[----:B------:R-:W-:-:S03]  /*6fb0*/  SHF.R.U32.HI R5, RZ, R11, R0 ;  /* 0x0000000bff057219 */ /* 0x000fc60000011600 */
[----:B------:R-:W-:Y:S02]  /*6fc0*/  IMAD.MOV.U32 R4, RZ, RZ, R15 ;  /* 0x000000ffff047224 */ /* 0x000fe400078e000f */
[----:B------:R-:W3:Y:S01]  /*6fd0*/  LDC R28, c[0x0][0x648] ;  /* 0x00019200ff1c7b82 */ /* 0x000ee20000000800 */
[----:B0-----:R-:W-:-:S07]  /*6fe0*/  IMAD R25, R9, R7, R12 ;  /* 0x0000000709197224 */ /* 0x001fce00078e020c */
[----:B------:R-:W0:Y:S08]  /*6ff0*/  LDC R29, c[0x0][0x638] ;  /* 0x00018e00ff1d7b82 */ /* 0x000e300000000800 */
[----:B------:R-:W0:Y:S01]  /*7000*/  LDC R30, c[0x0][0x610] ;  /* 0x00018400ff1e7b82 */ /* 0x000e220000000800 */
[----:B-12-4-:R-:W-:Y:S05]  /*7010*/  @!P0 BRA `(.L_x_156) ;  /* 0x0000000000288947 */ /* 0x016fea0003800000 */
        /* <DEDUP_REMOVED lines=10> */
.L_x_156:
[----:B------:R-:W-:Y:S01]  /*70c0*/  ISETP.NE.AND P0, PT, R2, 0x1, PT ;  /* 0x000000010200780c */ /* 0x000fe20003f05270 */
[----:B------:R-:W-:Y:S01]  /*70d0*/  IMAD.MOV R14, RZ, RZ, -R14 ;  /* 0x000000ffff0e7224 */ /* 0x000fe200078e0a0e */
[----:B---3--:R-:W-:Y:S01]  /*70e0*/  SHF.R.U64 R3, R4, R28, R5 ;  /* 0x0000001c04037219 */ /* 0x008fe20000001205 */
[----:B------:R-:W-:Y:S01]  /*70f0*/  VIADD R5, R24, 0xffffffff ;  /* 0xffffffff18057836 */ /* 0x000fe20000000000 */
[----:B------:R-:W-:-:S03]  /*7100*/  LOP3.LUT R0, R13, R98, RZ, 0xc0, !PT ;  /* 0x000000620d007212 */ /* 0x000fc600078ec0ff */
[----:B------:R-:W-:Y:S01]  /*7110*/  IMAD.MOV R4, RZ, RZ, -R3 ;  /* 0x000000ffff047224 */ /* 0x000fe200078e0a03 */
[----:B------:R-:W-:Y:S01]  /*7120*/  LOP3.LUT R10, R10, R5, RZ, 0xc0, !PT ;  /* 0x000000050a0a7212 */ /* 0x000fe200078ec0ff */
[----:B------:R-:W-:Y:S02]  /*7130*/  IMAD R0, R91, R3, R0 ;  /* 0x000000035b007224 */ /* 0x000fe400078e0200 */
[----:B0-----:R-:W-:Y:S02]  /*7140*/  IMAD R3, R4, R29, R15 ;  /* 0x0000001d04037224 */ /* 0x001fe400078e020f */
[----:B------:R-:W-:Y:S02]  /*7150*/  @P0 IMAD R25, R21, R14, R20 ;  /* 0x0000000e15190224 */ /* 0x000fe400078e0214 */
[----:B------:R-:W-:Y:S02]  /*7160*/  IMAD R5, R3, R24, R10 ;  /* 0x0000001803057224 */ /* 0x000fe400078e020a */
[----:B------:R-:W-:-:S02]  /*7170*/  IMAD R0, R0, R30, R25 ;  /* 0x0000001e00007224 */ /* 0x000fc400078e0219 */
[----:B------:R-:W-:-:S03]  /*7180*/  IMAD.MOV.U32 R4, RZ, RZ, 0x1 ;  /* 0x00000001ff047424 */ /* 0x000fc600078e00ff */
[----:B------:R-:W-:Y:S02]  /*7190*/  SEL R100, R5, R0, !P0 ;  /* 0x0000000005647207 */ /* 0x000fe40004000000 */
[----:B------:R-:W-:Y:S02]  /*71a0*/  PRMT R3, R4, 0x7610, R3 ;  /* 0x0000761004037816 */ /* 0x000fe40000000003 */
[----:B------:R-:W-:-:S07]  /*71b0*/  SEL R0, R0, R5, !P0 ;  /* 0x0000000500007207 */ /* 0x000fce0004000000 */
.L_x_154:
[----:B------:R-:W-:Y:S01]  /*71c0*/  LOP3.LUT P0, RZ, R3, 0xff, RZ, 0xc0, !PT ;  /* 0x000000ff03ff7812 */ /* 0x000fe2000780c0ff */
[----:B------:R-:W-:-:S12]  /*71d0*/  IMAD.MOV.U32 R107, RZ, RZ, R0 ;  /* 0x000000ffff6b7224 */ /* 0x000fd800078e0000 */
[----:B------:R-:W-:Y:S05]  /*71e0*/  @P0 BRA `(.L_x_157) ;  /* 0xffffffa000580947 */ /* 0x000fea000383ffff */
[----:B------:R-:W-:Y:S05]  /*71f0*/  EXIT ;  /* 0x000000000000794d */ /* 0x000fea0003800000 */
.L_x_4:
        /* <DEDUP_REMOVED lines=26> */
.L_x_159:
[--C-:B------:R-:W-:Y:S01]  /*73a0*/  SHF.R.U64 R14, R12, R20, R13.reuse ;  /* 0x000000140c0e7219 */ /* 0x100fe2000000120d */
[----:B------:R-:W0:Y:S01]  /*73b0*/  LDC R24, c[0x0][0x618] ;  /* 0x00018600ff187b82 */ /* 0x000e220000000800 */
[----:B------:R-:W-:Y:S01]  /*73c0*/  I2FP.F32.U32 R8, R6 ;  /* 0x0000000600087245 */ /* 0x000fe20000201000 */
[----:B------:R-:W-:Y:S01]  /*73d0*/  ULDC UR4, c[0x0][0x150] ;  /* 0x0000540000047ab9 */ /* 0x000fe20000000800 */
[----:B------:R-:W-:Y:S02]  /*73e0*/  SHF.R.U32.HI R7, RZ, R20, R13 ;  /* 0x00000014ff077219 */ /* 0x000fe4000001160d */
[----:B------:R-:W-:Y:S01]  /*73f0*/  IADD3 R11, P0, RZ, -R14, RZ ;  /* 0x8000000eff0b7210 */ /* 0x000fe20007f1e0ff */
[----:B------:R-:W-:Y:S01]  /*7400*/  FMUL R13, R8, UR4 ;  /* 0x00000004080d7c20 */ /* 0x000fe20008400000 */
[----:B------:R-:W-:Y:S01]  /*7410*/  ULDC UR4, c[0x0][0x154] ;  /* 0x0000550000047ab9 */ /* 0x000fe20000000800 */
[----:B------:R-:W1:Y:S02]  /*7420*/  LDC.64 R26, c[0x0][0x640] ;  /* 0x00019000ff1a7b82 */ /* 0x000e640000000a00 */
[----:B------:R-:W-:-:S02]  /*7430*/  IMAD.X R7, RZ, RZ, ~R7, P0 ;  /* 0x000000ffff077224 */ /* 0x000fc400000e0e07 */
[----:B------:R-:W2:Y:S01]  /*7440*/  F2I.U32.TRUNC.NTZ R13, R13 ;  /* 0x0000000d000d7305 */ /* 0x000ea2000020f000 */
[----:B------:R-:W-:-:S03]  /*7450*/  IMAD.WIDE.U32 R8, R11, R22, R16 ;  /* 0x000000160b087225 */ /* 0x000fc600078e0010 */
[----:B------:R-:W3:Y:S01]  /*7460*/  LDC R15, c[0x0][0x144] ;  /* 0x00005100ff0f7b82 */ /* 0x000ee20000000800 */
[----:B------:R-:W-:-:S04]  /*7470*/  IMAD R10, R7, R22, RZ ;  /* 0x00000016070a7224 */ /* 0x000fc800078e02ff */
[----:B------:R-:W-:Y:S02]  /*7480*/  IMAD R7, R11, R23, R10 ;  /* 0x000000170b077224 */ /* 0x000fe400078e020a */
[----:B------:R-:W-:Y:S01]  /*7490*/  IMAD.MOV.U32 R10, RZ, RZ, -0x1 ;  /* 0xffffffffff0a7424 */ /* 0x000fe200078e00ff */
[----:B------:R-:W4:Y:S01]  /*74a0*/  LDC R20, c[0x0][0x608] ;  /* 0x00018200ff147b82 */ /* 0x000f220000000800 */
[----:B------:R-:W-:Y:S01]  /*74b0*/  IMAD.IADD R7, R9, 0x1, R7 ;  /* 0x0000000109077824 */ /* 0x000fe200078e0207 */
[----:B------:R-:W-:-:S04]  /*74c0*/  I2FP.F32.U32 R9, R5 ;  /* 0x0000000500097245 */ /* 0x000fc80000201000 */
[-C--:B0-----:R-:W-:Y:S01]  /*74d0*/  SHF.R.U64 R12, R8, R24.reuse, R7 ;  /* 0x00000018080c7219 */ /* 0x081fe20000001207 */
[----:B--2---:R-:W-:Y:S01]  /*74e0*/  IMAD.MOV R8, RZ, RZ, -R13 ;  /* 0x000000ffff087224 */ /* 0x004fe200078e0a0d */
[----:B------:R-:W0:Y:S01]  /*74f0*/  LDC R11, c[0x0][0x658] ;  /* 0x00019600ff0b7b82 */ /* 0x000e220000000800 */
[----:B-1----:R-:W-:Y:S01]  /*7500*/  ISETP.NE.U32.AND P0, PT, R26, RZ, PT ;  /* 0x000000ff1a00720c */ /* 0x002fe20003f05070 */
[----:B------:R-:W-:Y:S01]  /*7510*/  FMUL R9, R9, UR4 ;  /* 0x0000000409097c20 */ /* 0x000fe20008400000 */
[----:B------:R-:W-:Y:S02]  /*7520*/  SHF.R.U32.HI R7, RZ, R24, R7 ;  /* 0x00000018ff077219 */ /* 0x000fe40000011607 */
[----:B------:R-:W-:-:S03]  /*7530*/  ISETP.NE.AND.EX P0, PT, R27, RZ, PT, P0 ;  /* 0x000000ff1b00720c */ /* 0x000fc60003f05300 */
[----:B------:R-:W1:Y:S01]  /*7540*/  LDC R22, c[0x0][0x148] ;  /* 0x00005200ff167b82 */ /* 0x000e620000000800 */
[----:B---3--:R-:W-:Y:S02]  /*7550*/  IMAD R23, R15, R8, R6 ;  /* 0x000000080f177224 */ /* 0x008fe400078e0206 */
[----:B------:R-:W-:-:S05]  /*7560*/  IMAD.MOV.U32 R8, RZ, RZ, 0x1 ;  /* 0x00000001ff087424 */ /* 0x000fca00078e00ff */
[----:B------:R-:W2:Y:S01]  /*7570*/  LDC R21, c[0x0][0x600] ;  /* 0x00018000ff157b82 */ /* 0x000ea20000000800 */
[-CC-:B----4-:R-:W-:Y:S02]  /*7580*/  SHF.R.U64 R15, R12, R20.reuse, R7.reuse ;  /* 0x000000140c0f7219 */ /* 0x190fe40000001207 */
[----:B------:R-:W-:Y:S02]  /*7590*/  SHF.R.U32.HI R6, RZ, R20, R7 ;  /* 0x00000014ff067219 */ /* 0x000fe40000011607 */
[----:B------:R3:W4:Y:S03]  /*75a0*/  F2I.U32.TRUNC.NTZ R20, R9 ;  /* 0x0000000900147305 */ /* 0x000726000020f000 */
[----:B------:R-:W1:Y:S01]  /*75b0*/  LDC R25, c[0x0][0x648] ;  /* 0x00019200ff197b82 */ /* 0x000e620000000800 */
[-C--:B0-----:R-:W-:Y:S02]  /*75c0*/  SHF.R.U64 R19, R15, R11.reuse, R6 ;  /* 0x0000000b0f137219 */ /* 0x081fe40000001206 */
[----:B------:R-:W-:-:S02]  /*75d0*/  SHF.L.U32 R10, R10, R11, RZ ;  /* 0x0000000b0a0a7219 */ /* 0x000fc400000006ff */
[-C--:B------:R-:W-:Y:S01]  /*75e0*/  SHF.R.U32.HI R7, RZ, R11.reuse, R6 ;  /* 0x0000000bff077219 */ /* 0x080fe20000011606 */
[----:B------:R-:W-:Y:S01]  /*75f0*/  IMAD.MOV.U32 R6, RZ, RZ, R19 ;  /* 0x000000ffff067224 */ /* 0x000fe200078e0013 */
[----:B------:R-:W-:Y:S01]  /*7600*/  SHF.L.U32 R24, R8, R11, RZ ;  /* 0x0000000b08187219 */ /* 0x000fe200000006ff */
[----:B------:R-:W0:Y:S01]  /*7610*/  LDC R28, c[0x0][0x638] ;  /* 0x00018e00ff1c7b82 */ /* 0x000e220000000800 */
[----:B------:R-:W-:-:S07]  /*7620*/  LOP3.LUT R30, RZ, R10, RZ, 0x33, !PT ;  /* 0x0000000aff1e7212 */ /* 0x000fce00078e33ff */
[----:B------:R-:W0:Y:S01]  /*7630*/  LDC R29, c[0x0][0x610] ;  /* 0x00018400ff1d7b82 */ /* 0x000e220000000800 */
[----:B---34-:R-:W-:Y:S05]  /*7640*/  @!P0 BRA `(.L_x_160) ;  /* 0x0000000000288947 */ /* 0x018fea0003800000 */
[----:B------:R-:W3:Y:S02]  /*7650*/  LDC R6, c[0x0][0x64c] ;  /* 0x00019300ff067b82 */ /* 0x000ee40000000800 */
[----:B---3--:R-:W-:-:S05]  /*7660*/  IADD3 R11, P0, R19, R6, RZ ;  /* 0x00000006130b7210 */ /* 0x008fca0007f1e0ff */
        /* <DEDUP_REMOVED lines=8> */
.L_x_160:
[----:B------:R-:W-:Y:S01]  /*76f0*/  ISETP.NE.AND P0, PT, R2, 0x1, PT ;  /* 0x000000010200780c */ /* 0x000fe20003f05270 */
[----:B--2---:R-:W-:Y:S01]  /*7700*/  VIADD R9, R21, 0xffffffff ;  /* 0xffffffff15097836 */ /* 0x004fe20000000000 */
[----:B-1----:R-:W-:Y:S01]  /*7710*/  SHF.R.U64 R7, R6, R25, R7 ;  /* 0x0000001906077219 */ /* 0x002fe20000001207 */
[----:B------:R-:W-:Y:S01]  /*7720*/  IMAD.MOV R20, RZ, RZ, -R20 ;  /* 0x000000ffff147224 */ /* 0x000fe200078e0a14 */
[----:B------:R-:W-:Y:S02]  /*7730*/  LOP3.LUT R6, R15, R30, RZ, 0xc0, !PT ;  /* 0x0000001e0f067212 */ /* 0x000fe400078ec0ff */
[----:B------:R-:W-:Y:S01]  /*7740*/  LOP3.LUT R12, R12, R9, RZ, 0xc0, !PT ;  /* 0x000000090c0c7212 */ /* 0x000fe200078ec0ff */
[----:B------:R-:W-:Y:S02]  /*7750*/  IMAD.MOV R8, RZ, RZ, -R7 ;  /* 0x000000ffff087224 */ /* 0x000fe400078e0a07 */
[----:B------:R-:W-:Y:S02]  /*7760*/  IMAD R6, R24, R7, R6 ;  /* 0x0000000718067224 */ /* 0x000fe400078e0206 */
[----:B------:R-:W-:-:S02]  /*7770*/  IMAD.MOV.U32 R9, RZ, RZ, 0x1 ;  /* 0x00000001ff097424 */ /* 0x000fc400078e00ff */
[----:B------:R-:W-:Y:S02]  /*7780*/  @P0 IMAD R23, R22, R20, R5 ;  /* 0x0000001416170224 */ /* 0x000fe400078e0205 */
[----:B0-----:R-:W-:Y:S02]  /*7790*/  IMAD R5, R8, R28, R19 ;  /* 0x0000001c08057224 */ /* 0x001fe400078e0213 */
[----:B------:R-:W-:Y:S02]  /*77a0*/  IMAD R19, R6, R29, R23 ;  /* 0x0000001d06137224 */ /* 0x000fe400078e0217 */
[----:B------:R-:W-:Y:S02]  /*77b0*/  IMAD R6, R5, R21, R12 ;  /* 0x0000001505067224 */ /* 0x000fe400078e020c */
[----:B------:R-:W-:-:S03]  /*77c0*/  IMAD.MOV.U32 R8, RZ, RZ, R14 ;  /* 0x000000ffff087224 */ /* 0x000fc600078e000e */
[----:B------:R-:W-:Y:S02]  /*77d0*/  SEL R20, R6, R19, !P0 ;  /* 0x0000001306147207 */ /* 0x000fe40004000000 */
[----:B------:R-:W-:-:S07]  /*77e0*/  SEL R19, R19, R6, !P0 ;  /* 0x0000000613137207 */ /* 0x000fce0004000000 */
.L_x_158:
[----:B------:R-:W-:-:S08]  /*77f0*/  NOP ;  /* 0x0000000000007918 */ /* 0x000fd00000000000 */
[----:B------:R-:W0:-:S00]  /*7800*/  USETMAXREG.DEALLOC.CTAPOOL 0x28 ;  /* 0x00000028000079c8 */ /* 0x000e0000080e0500 */
[----:B0-----:R-:W-:-:S13]  /*7810*/  ISETP.NE.AND P0, PT, R0, RZ, PT ;  /* 0x000000ff0000720c */ /* 0x001fda0003f05270 */
[----:B------:R-:W-:Y:S05]  /*7820*/  @P0 EXIT ;  /* 0x000000000000094d */ /* 0x000fea0003800000 */
[----:B------:R-:W-:Y:S01]  /*7830*/  LOP3.LUT P0, RZ, R9, 0xff, RZ, 0xc0, !PT ;  /* 0x000000ff09ff7812 */ /* 0x000fe2000780c0ff */
[----:B------:R-:W-:Y:S02]  /*7840*/  IMAD.MOV.U32 R0, RZ, RZ, 0x1 ;  /* 0x00000001ff007424 */ /* 0x000fe400078e00ff */
[----:B------:R-:W-:-:S10]  /*7850*/  IMAD.MOV.U32 R12, RZ, RZ, RZ ;  /* 0x000000ffff0c7224 */ /* 0x000fd400078e00ff */
[----:B------:R-:W-:Y:S05]  /*7860*/  @!P0 BRA `(.L_x_161) ;  /* 0x0000000c00188947 */ /* 0x000fea0003800000 */
[----:B------:R-:W0:Y:S01]  /*7870*/  LDC R0, c[0x0][0x28c] ;  /* 0x0000a300ff007b82 */ /* 0x000e220000000800 */
[----:B------:R-:W-:Y:S01]  /*7880*/  LOP3.LUT P0, RZ, R3, 0x1f, RZ, 0xc0, !PT ;  /* 0x0000001f03ff7812 */ /* 0x000fe2000780c0ff */
[----:B------:R-:W-:Y:S01]  /*7890*/  ULDC UR5, c[0x0][0x658] ;  /* 0x0001960000057ab9 */ /* 0x000fe20000000800 */
[----:B------:R-:W-:Y:S01]  /*78a0*/  UMOV UR6, 0xffffffff ;  /* 0xffffffff00067882 */ /* 0x000fe20000000000 */
[----:B------:R-:W-:Y:S01]  /*78b0*/  BSSY B0, `(.L_x_161) ;  /* 0x00000c1000007945 */ /* 0x000fe20003800000 */
[----:B------:R-:W-:Y:S01]  /*78c0*/  USHF.L.U32 UR6, UR6, UR5, URZ ;  /* 0x0000000506067299 */ /* 0x000fe2000800063f */
[C---:B------:R-:W-:Y:S01]  /*78d0*/  ISETP.NE.AND P2, PT, R4.reuse, RZ, PT ;  /* 0x000000ff0400720c */ /* 0x040fe20003f45270 */
[----:B------:R-:W-:Y:S01]  /*78e0*/  IMAD.MOV.U32 R13, RZ, RZ, 0x1 ;  /* 0x00000001ff0d7424 */ /* 0x000fe200078e00ff */
[----:B------:R-:W-:Y:S01]  /*78f0*/  ISETP.NE.OR P0, PT, R4, RZ, !P0 ;  /* 0x000000ff0400720c */ /* 0x000fe20004705670 */
[----:B------:R-:W-:Y:S01]  /*7900*/  IMAD.MOV.U32 R12, RZ, RZ, RZ ;  /* 0x000000ffff0c7224 */ /* 0x000fe200078e00ff */
[----:B------:R-:W-:Y:S01]  /*7910*/  LOP3.LUT R11, R18, 0x2, RZ, 0xfc, !PT ;  /* 0x00000002120b7812 */ /* 0x000fe200078efcff */
[----:B------:R-:W-:Y:S01]  /*7920*/  ULDC UR4, c[0x0][0x600] ;  /* 0x0001800000047ab9 */ /* 0x000fe20000000800 */
[----:B------:R-:W-:Y:S01]  /*7930*/  UMOV UR7, 0x1 ;  /* 0x0000000100077882 */ /* 0x000fe20000000000 */
[----:B------:R-:W-:-:S02]  /*7940*/  UIADD3 UR15, UR4, -0x1, URZ ;  /* 0xffffffff040f7890 */ /* 0x000fc4000fffe03f */
[----:B------:R-:W-:Y:S02]  /*7950*/  USHF.L.U32 UR17, UR7, UR5, URZ ;  /* 0x0000000507117299 */ /* 0x000fe4000800063f */
[----:B------:R-:W-:Y:S01]  /*7960*/  ULOP3.LUT UR16, URZ, UR6, URZ, 0x33, !UPT ;  /* 0x000000063f107292 */ /* 0x000fe2000f8e333f */
[----:B------:R-:W-:Y:S01]  /*7970*/  ULDC.64 UR20, c[0x0][0x198] ;  /* 0x0000660000147ab9 */ /* 0x000fe20000000a00 */
[----:B0-----:R-:W-:-:S05]  /*7980*/  VIADD R0, R0, 0x1f ;  /* 0x0000001f00007836 */ /* 0x001fca0000000000 */
[----:B------:R-:W-:-:S04]  /*7990*/  SHF.R.S32.HI R3, RZ, 0x1f, R0 ;  /* 0x0000001fff037819 */ /* 0x000fc80000011400 */
[----:B------:R-:W-:Y:S01]  /*79a0*/  LEA.HI R3, R3, R0, RZ, 0x5 ;  /* 0x0000000003037211 */ /* 0x000fe200078f28ff */
[----:B------:R-:W-:-:S03]  /*79b0*/  IMAD.MOV.U32 R0, RZ, RZ, 0x1 ;  /* 0x00000001ff007424 */ /* 0x000fc600078e00ff */
[----:B------:R-:W-:-:S05]  /*79c0*/  SHF.R.S32.HI R3, RZ, 0x5, R3 ;  /* 0x00000005ff037819 */ /* 0x000fca0000011403 */
[----:B------:R-:W-:-:S07]  /*79d0*/  VIADD R10, R3, 0x1 ;  /* 0x00000001030a7836 */ /* 0x000fce0000000000 */
.L_x_173:
[----:B------:R-:W-:-:S03]  /*79e0*/  UMOV UR4, 0xffffffff ;  /* 0xffffffff00047882 */ /* 0x000fc60000000000 */
[----:B------:R-:W-:Y:S05]  /*79f0*/  BRA.DIV UR4, `(.L_x_162) ;  /* 0x0000001604087947 */ /* 0x000fea000b800000 */
[----:B------:R-:W-:-:S13]  /*7a00*/  ELECT P6, URZ, PT ;  /* 0x00000000003f782f */ /* 0x000fda00038c0000 */
.L_x_194:
[----:B------:R-:W0:Y:S01]  /*7a10*/  LDC R4, c[0x0][0x28c] ;  /* 0x0000a300ff047b82 */ /* 0x000e220000000800 */
[----:B------:R-:W-:Y:S01]  /*7a20*/  BSSY B1, `(.L_x_163) ;  /* 0x0000037000017945 */ /* 0x000fe20003800000 */
[----:B0-----:R-:W-:-:S13]  /*7a30*/  ISETP.LT.OR P6, PT, R4, 0x1, !P6 ;  /* 0x000000010400780c */ /* 0x001fda00077c1670 */
[----:B------:R-:W-:Y:S05]  /*7a40*/  @P6 BRA `(.L_x_164) ;  /* 0x0000000000d06947 */ /* 0x000fea0003800000 */
[----:B------:R-:W-:Y:S02]  /*7a50*/  IMAD.SHL.U32 R20, R20, 0x40, RZ ;  /* 0x0000004014147824 */ /* 0x000fe400078e00ff */
[----:B------:R-:W-:Y:S02]  /*7a60*/  IMAD R19, R19, 0xc0, RZ ;  /* 0x000000c013137824 */ /* 0x000fe400078e02ff */
[----:B------:R-:W-:Y:S02]  /*7a70*/  IMAD.MOV.U32 R21, RZ, RZ, RZ ;  /* 0x000000ffff157224 */ /* 0x000fe400078e00ff */
[----:B------:R-:W-:Y:S02]  /*7a80*/  IMAD.MOV.U32 R4, RZ, RZ, R10 ;  /* 0x000000ffff047224 */ /* 0x000fe400078e000a */
[----:B------:R-:W-:Y:S02]  /*7a90*/  IMAD.MOV.U32 R5, RZ, RZ, R0 ;  /* 0x000000ffff057224 */ /* 0x000fe400078e0000 */
[----:B------:R-:W-:-:S07]  /*7aa0*/  IMAD.MOV.U32 R6, RZ, RZ, R12 ;  /* 0x000000ffff067224 */ /* 0x000fce00078e000c */
.L_x_168:
[----:B------:R-:W0:Y:S01]  /*7ab0*/  S2R R14, SR_CgaCtaId ;  /* 0x00000000000e7919 */ /* 0x000e220000008800 */
[----:B------:R-:W-:Y:S01]  /*7ac0*/  MOV R7, 0x400 ;  /* 0x0000040000077802 */ /* 0x000fe20000000f00 */
[----:B------:R-:W1:Y:S03]  /*7ad0*/  @!P2 LDC R9, c[0x0][0x500] ;  /* 0x00014000ff09ab82 */ /* 0x000e660000000800 */
[----:B0-----:R-:W-:Y:S02]  /*7ae0*/  LEA R15, R14, R7, 0x18 ;  /* 0x000000070e0f7211 */ /* 0x001fe400078ec0ff */
[----:B------:R-:W-:-:S03]  /*7af0*/  SHF.L.U32 R7, R5, 0x1f, RZ ;  /* 0x0000001f05077819 */ /* 0x000fc600000006ff */
[----:B------:R-:W-:-:S04]  /*7b00*/  IMAD R14, R6, 0x8, R15 ;  /* 0x00000008060e7824 */ /* 0x000fc800078e020f */
[----:B------:R-:W0:Y:S02]  /*7b10*/  SYNCS.PHASECHK.TRANS64.TRYWAIT P1, [R14+URZ+0x70], R7 ;  /* 0x000070070e0075a7 */ /* 0x000e24000802017f */
[----:B01----:R-:W-:Y:S05]  /*7b20*/  @!P1 BRA `(.L_x_165) ;  /* 0x0000001000dc9947 */ /* 0x003fea0003800000 */
.L_x_195:
[----:B0-----:R-:W-:Y:S01]  /*7b30*/  PRMT R7, R11, 0x9910, RZ ;  /* 0x000099100b077816 */ /* 0x001fe200000000ff */
[----:B------:R0:W-:Y:S03]  /*7b40*/  @!P2 SYNCS.ARRIVE.TRANS64 RZ, [R14+URZ], R9 ;  /* 0x000000090effa9a7 */ /* 0x0001e6000800003f */
[----:B------:R-:W-:-:S13]  /*7b50*/  ISETP.NE.AND P1, PT, R7, 0x2, PT ;  /* 0x000000020700780c */ /* 0x000fda0003f25270 */
[----:B0-----:R-:W-:Y:S05]  /*7b60*/  @P1 BRA `(.L_x_166) ;  /* 0x0000000000041947 */ /* 0x001fea0003800000 */
[----:B------:R-:W-:Y:S01]  /*7b70*/  BPT.TRAP 0x1 ;  /* 0x000000040000795c */ /* 0x000fe20000300000 */
.L_x_166:
[----:B------:R-:W-:Y:S05]  /*7b80*/  @P0 BRA `(.L_x_167) ;  /* 0x0000000000040947 */ /* 0x000fea0003800000 */
[----:B------:R-:W-:Y:S01]  /*7b90*/  BPT.TRAP 0x1 ;  /* 0x000000040000795c */ /* 0x000fe20000300000 */
.L_x_167:
[--C-:B------:R-:W-:Y:S01]  /*7ba0*/  IMAD R7, R6, 0x3000, R15.reuse ;  /* 0x0000300006077824 */ /* 0x100fe200078e020f */
[----:B------:R-:W-:Y:S01]  /*7bb0*/  R2UR UR9, R14 ;  /* 0x000000000e0972ca */ /* 0x000fe200000e0000 */
[----:B------:R-:W-:Y:S01]  /*7bc0*/  IMAD R15, R6, 0x1000, R15 ;  /* 0x00001000060f7824 */ /* 0x000fe200078e020f */
[----:B------:R-:W-:Y:S01]  /*7bd0*/  UIADD3 UR4, UP0, UR20, 0xf0, URZ ;  /* 0x000000f014047890 */ /* 0x000fe2000ff1e03f */
[----:B------:R-:W-:Y:S01]  /*7be0*/  VIADD R4, R4, 0xffffffff ;  /* 0xffffffff04047836 */ /* 0x000fe20000000000 */
[----:B------:R-:W-:Y:S01]  /*7bf0*/  R2UR UR5, R7 ;  /* 0x00000000070572ca */ /* 0x000fe200000e0000 */
[----:B------:R-:W-:Y:S01]  /*7c00*/  UIADD3 UR22, UP1, UR20, 0x1f0, URZ ;  /* 0x000001f014167890 */ /* 0x000fe2000ff3e03f */
[----:B------:R-:W-:Y:S01]  /*7c10*/  R2UR UR8, R15 ;  /* 0x000000000f0872ca */ /* 0x000fe200000e0000 */
[----:B------:R-:W-:Y:S01]  /*7c20*/  VIADD R6, R6, 0x1 ;  /* 0x0000000106067836 */ /* 0x000fe20000000000 */
[----:B------:R-:W-:Y:S01]  /*7c30*/  R2UR UR11, R19 ;  /* 0x00000000130b72ca */ /* 0x000fe200000e0000 */
[----:B------:R-:W-:Y:S01]  /*7c40*/  UIADD3.X UR23, URZ, UR21, URZ, UP1, !UPT ;  /* 0x000000153f177290 */ /* 0x000fe20008ffe43f */
[C---:B------:R-:W-:Y:S01]  /*7c50*/  R2UR UR10, R21.reuse ;  /* 0x00000000150a72ca */ /* 0x040fe200000e0000 */
[----:B------:R-:W-:Y:S01]  /*7c60*/  UMOV UR6, 0x0 ;  /* 0x0000000000067882 */ /* 0x000fe20000000000 */
[----:B------:R-:W-:Y:S01]  /*7c70*/  R2UR UR12, R8 ;  /* 0x00000000080c72ca */ /* 0x000fe200000e0000 */
[----:B------:R-:W-:Y:S01]  /*7c80*/  UMOV UR7, 0x10000000 ;  /* 0x1000000000077882 */ /* 0x000fe20000000000 */
[----:B------:R-:W-:Y:S01]  /*7c90*/  R2UR UR18, R20 ;  /* 0x00000000141272ca */ /* 0x000fe200000e0000 */
[----:B------:R-:W-:Y:S01]  /*7ca0*/  VIADD R21, R21, 0x20 ;  /* 0x0000002015157836 */ /* 0x000fe20000000000 */
[----:B------:R-:W-:Y:S01]  /*7cb0*/  ISETP.GT.AND P3, PT, R4, 0x1, PT ;  /* 0x000000010400780c */ /* 0x000fe20003f64270 */
[----:B------:R-:W-:Y:S01]  /*7cc0*/  UIADD3 UR13, UR5, 0x200, URZ ;  /* 0x00000200050d7890 */ /* 0x000fe2000fffe03f */
[----:B------:R-:W-:Y:S01]  /*7cd0*/  ISETP.NE.AND P1, PT, R6, 0xe, PT ;  /* 0x0000000e0600780c */ /* 0x000fe20003f25270 */
[----:B------:R-:W-:-:S02]  /*7ce0*/  UIADD3.X UR5, URZ, UR21, URZ, UP0, !UPT ;  /* 0x000000153f057290 */ /* 0x000fc400087fe43f */
[----:B------:R-:W-:Y:S01]  /*7cf0*/  UIADD3 UR14, UR8, 0x2a200, URZ ;  /* 0x0002a200080e7890 */ /* 0x000fe2000fffe03f */
[----:B------:R-:W-:Y:S02]  /*7d00*/  SEL R14, RZ, 0x1, P1 ;  /* 0x00000001ff0e7807 */ /* 0x000fe40000800000 */
[----:B------:R-:W-:Y:S01]  /*7d10*/  UMOV UR8, UR13 ;  /* 0x0000000d00087c82 */ /* 0x000fe20008000000 */
[----:B------:R-:W-:Y:S02]  /*7d20*/  SEL R6, R6, RZ, P1 ;  /* 0x000000ff06067207 */ /* 0x000fe40000800000 */
[----:B------:R-:W-:Y:S01]  /*7d30*/  LOP3.LUT R5, R5, R14, RZ, 0x3c, !PT ;  /* 0x0000000e05057212 */ /* 0x000fe200078e3cff */
[----:B------:R0:W-:Y:S02]  /*7d40*/  UTMALDG.3D [UR8], [UR4], desc[UR6] ;  /* 0x00000608040075b4 */ /* 0x0001e40008011000 */
[----:B0-----:R-:W-:Y:S01]  /*7d50*/  UMOV UR8, UR14 ;  /* 0x0000000e00087c82 */ /* 0x001fe20008000000 */
[----:B------:R-:W-:-:S02]  /*7d60*/  UMOV UR11, UR18 ;  /* 0x00000012000b7c82 */ /* 0x000fc40008000000 */
[----:B------:R0:W-:Y:S02]  /*7d70*/  UTMALDG.3D [UR8], [UR22], desc[UR6] ;  /* 0x00000608160075b4 */ /* 0x0001e40008011000 */
[----:B0-----:R-:W-:Y:S05]  /*7d80*/  @P3 BRA `(.L_x_168) ;  /* 0xfffffffc00483947 */ /* 0x001fea000383ffff */
.L_x_164:
[----:B------:R-:W-:Y:S05]  /*7d90*/  BSYNC B1 ;  /* 0x0000000000017941 */ /* 0x000fea0003800000 */
.L_x_163:
[----:B------:R-:W-:Y:S01]  /*7da0*/  LOP3.LUT P3, RZ, R13, 0xff, RZ, 0xc0, !PT ;  /* 0x000000ff0dff7812 */ /* 0x000fe2000786c0ff */
[----:B------:R-:W-:Y:S01]  /*7db0*/  IMAD.IADD R12, R3, 0x1, R12 ;  /* 0x00000001030c7824 */ /* 0x000fe200078e020c */
[----:B------:R-:W-:Y:S01]  /*7dc0*/  IADD3 R16, P4, R16, UR36, RZ ;  /* 0x0000002410107c10 */ /* 0x000fe2000ff9e0ff */
[----:B------:R-:W-:Y:S01]  /*7dd0*/  ULDC.64 UR4, c[0x0][0x650] ;  /* 0x0001940000047ab9 */ /* 0x000fe20000000a00 */
[----:B------:R-:W-:Y:S01]  /*7de0*/  BSSY B1, `(.L_x_169) ;  /* 0x000006b000017945 */ /* 0x000fe20003800000 */
[----:B------:R-:W-:Y:S01]  /*7df0*/  IMAD.MOV.U32 R19, RZ, RZ, -0x1 ;  /* 0xffffffffff137424 */ /* 0x000fe200078e00ff */
[----:B------:R-:W-:Y:S01]  /*7e00*/  SHF.R.U32.HI R4, RZ, 0x1, R12 ;  /* 0x00000001ff047819 */ /* 0x000fe2000001160c */
[----:B------:R-:W-:Y:S01]  /*7e10*/  IMAD.MOV.U32 R20, RZ, RZ, -0x1 ;  /* 0xffffffffff147424 */ /* 0x000fe200078e00ff */
[----:B------:R-:W-:Y:S01]  /*7e20*/  ISETP.GT.U32.AND P1, PT, R12, 0xd, PT ;  /* 0x0000000d0c00780c */ /* 0x000fe20003f24070 */
[----:B------:R-:W-:Y:S01]  /*7e30*/  IMAD.MOV.U32 R8, RZ, RZ, -0x1 ;  /* 0xffffffffff087424 */ /* 0x000fe200078e00ff */
[----:B------:R-:W-:-:S02]  /*7e40*/  IADD3.X R17, R17, UR42, RZ, P4, !PT ;  /* 0x0000002a11117c10 */ /* 0x000fc4000a7fe4ff */
[----:B------:R-:W-:Y:S01]  /*7e50*/  ISETP.LT.U32.AND P1, PT, R3, 0xe, P1 ;  /* 0x0000000e0300780c */ /* 0x000fe20000f21070 */
[----:B------:R-:W0:Y:S01]  /*7e60*/  @P3 S2R R6, SR_CgaCtaId ;  /* 0x0000000000063919 */ /* 0x000e220000008800 */
[----:B------:R-:W-:Y:S02]  /*7e70*/  @P3 MOV R5, 0x400 ;  /* 0x0000040000053802 */ /* 0x000fe40000000f00 */
[----:B------:R-:W-:Y:S02]  /*7e80*/  PRMT R13, RZ, 0x7610, R13 ;  /* 0x00007610ff0d7816 */ /* 0x000fe4000000000d */
[----:B0-----:R-:W-:Y:S01]  /*7e90*/  @P3 LEA R6, R6, R5, 0x18 ;  /* 0x0000000506063211 */ /* 0x001fe200078ec0ff */
[----:B------:R-:W-:-:S03]  /*7ea0*/  IMAD.WIDE.U32 R4, R4, -0x6db6db6d, RZ ;  /* 0x9249249304047825 */ /* 0x000fc600078e00ff */
[----:B------:R0:W-:Y:S01]  /*7eb0*/  @P3 SYNCS.ARRIVE.TRANS64.A1T0 RZ, [R6+URZ+0xf8], RZ ;  /* 0x0000f8ff06ff39a7 */ /* 0x0001e2000810003f */
[----:B------:R-:W-:Y:S02]  /*7ec0*/  ISETP.GE.U32.AND P3, PT, R3, 0xe, PT ;  /* 0x0000000e0300780c */ /* 0x000fe40003f66070 */
[----:B------:R-:W-:Y:S02]  /*7ed0*/  SHF.R.U32.HI R7, RZ, 0x2, R5 ;  /* 0x00000002ff077819 */ /* 0x000fe40000011605 */
[----:B------:R-:W-:Y:S02]  /*7ee0*/  SEL R5, RZ, 0x1, !P1 ;  /* 0x00000001ff057807 */ /* 0x000fe40004800000 */
[----:B------:R-:W-:Y:S01]  /*7ef0*/  ISETP.GE.U32.AND P1, PT, R16, UR4, PT ;  /* 0x0000000410007c0c */ /* 0x000fe2000bf26070 */
[----:B------:R-:W-:Y:S01]  /*7f00*/  IMAD R12, R7, -0xe, R12 ;  /* 0xfffffff2070c7824 */ /* 0x000fe200078e020c */
[----:B------:R-:W-:Y:S02]  /*7f10*/  LOP3.LUT R0, R0, R5, RZ, 0x3c, !PT ;  /* 0x0000000500007212 */ /* 0x000fe400078e3cff */
[----:B------:R-:W-:-:S02]  /*7f20*/  ISETP.GE.U32.AND.EX P1, PT, R17, UR5, PT, P1 ;  /* 0x0000000511007c0c */ /* 0x000fc4000bf26110 */
[----:B------:R-:W-:Y:S02]  /*7f30*/  PRMT R4, RZ, 0x7610, R4 ;  /* 0x00007610ff047816 */ /* 0x000fe40000000004 */
[----:B------:R-:W-:-:S09]  /*7f40*/  @P3 LOP3.LUT R0, R0, 0x1, R7, 0x78, !PT ;  /* 0x0000000100003812 */ /* 0x000fd200078e7807 */
[----:B0-----:R-:W-:Y:S05]  /*7f50*/  @P1 BRA `(.L_x_170) ;  /* 0x00000004004c1947 */ /* 0x001fea0003800000 */
[----:B------:R-:W-:Y:S01]  /*7f60*/  ULDC.64 UR4, c[0x0][0x628] ;  /* 0x00018a0000047ab9 */ /* 0x000fe20000000a00 */
[----:B------:R-:W0:Y:S01]  /*7f70*/  S2R R15, SR_CTAID.X ;  /* 0x00000000000f7919 */ /* 0x000e220000002500 */
[----:B------:R-:W-:Y:S01]  /*7f80*/  ISETP.NE.U32.AND P1, PT, RZ, UR4, PT ;  /* 0x00000004ff007c0c */ /* 0x000fe2000bf25070 */
[----:B------:R-:W-:Y:S01]  /*7f90*/  ULDC UR7, c[0x0][0x630] ;  /* 0x00018c0000077ab9 */ /* 0x000fe20000000800 */
[----:B------:R-:W-:Y:S01]  /*7fa0*/  IMAD.MOV.U32 R4, RZ, RZ, R16 ;  /* 0x000000ffff047224 */ /* 0x000fe200078e0010 */
[----:B------:R-:W1:Y:S01]  /*7fb0*/  S2R R14, SR_CTAID.Y ;  /* 0x00000000000e7919 */ /* 0x000e620000002600 */
[----:B------:R-:W-:Y:S01]  /*7fc0*/  ISETP.NE.AND.EX P1, PT, RZ, UR5, PT, P1 ;  /* 0x00000005ff007c0c */ /* 0x000fe2000bf25310 */
[----:B------:R-:W-:-:S12]  /*7fd0*/  IMAD.MOV.U32 R5, RZ, RZ, R17 ;  /* 0x000000ffff057224 */ /* 0x000fd800078e0011 */
[----:B------:R-:W-:Y:S05]  /*7fe0*/  @!P1 BRA `(.L_x_171) ;  /* 0x0000000000289947 */ /* 0x000fea0003800000 */
[----:B------:R-:W-:Y:S02]  /*7ff0*/  ULDC UR6, c[0x0][0x634] ;  /* 0x00018d0000067ab9 */ /* 0x000fe40000000800 */
[----:B------:R-:W-:-:S05]  /*8000*/  IADD3 R9, P1, R16, UR6, RZ ;  /* 0x0000000610097c10 */ /* 0x000fca000ff3e0ff */
[----:B------:R-:W-:-:S04]  /*8010*/  IMAD.X R19, RZ, RZ, R17, P1 ;  /* 0x000000ffff137224 */ /* 0x000fc800008e0611 */
[----:B------:R-:W-:-:S04]  /*8020*/  IMAD.WIDE.U32 R6, R19, UR4, RZ ;  /* 0x0000000413067c25 */ /* 0x000fc8000f8e00ff */
[----:B------:R-:W-:-:S04]  /*8030*/  IMAD.WIDE.U32 R6, P1, R9, UR5, R6 ;  /* 0x0000000509067c25 */ /* 0x000fc8000f820006 */
[----:B------:R-:W-:-:S04]  /*8040*/  IMAD.WIDE.U32 R8, R9, UR4, RZ ;  /* 0x0000000409087c25 */ /* 0x000fc8000f8e00ff */
[----:B------:R-:W-:Y:S01]  /*8050*/  IMAD.X R5, RZ, RZ, RZ, P1 ;  /* 0x000000ffff057224 */ /* 0x000fe200008e06ff */
[----:B------:R-:W-:Y:S01]  /*8060*/  IADD3 RZ, P1, R9, R6, RZ ;  /* 0x0000000609ff7210 */ /* 0x000fe20007f3e0ff */
[----:B------:R-:W-:-:S04]  /*8070*/  IMAD.MOV.U32 R4, RZ, RZ, R7 ;  /* 0x000000ffff047224 */ /* 0x000fc800078e0007 */
[----:B------:R-:W-:-:S08]  /*8080*/  IMAD.WIDE.U32.X R4, R19, UR5, R4, P1 ;  /* 0x0000000513047c25 */ /* 0x000fd000088e0404 */
.L_x_171:
[--C-:B------:R-:W-:Y:S01]  /*8090*/  SHF.R.U64 R8, R4, UR7, R5.reuse ;  /* 0x0000000704087c19 */ /* 0x100fe20008001205 */
[----:B------:R-:W-:Y:S01]  /*80a0*/  ULDC.64 UR4, c[0x0][0x620] ;  /* 0x0001880000047ab9 */ /* 0x000fe20000000a00 */
[----:B------:R-:W-:Y:S01]  /*80b0*/  SHF.R.U32.HI R4, RZ, UR7, R5 ;  /* 0x00000007ff047c19 */ /* 0x000fe20008011605 */
[----:B------:R-:W2:Y:S01]  /*80c0*/  LDC R24, c[0x0][0x144] ;  /* 0x00005100ff187b82 */ /* 0x000ea20000000800 */
[----:B------:R-:W-:Y:S01]  /*80d0*/  IADD3 R7, P1, RZ, -R8, RZ ;  /* 0x80000008ff077210 */ /* 0x000fe20007f3e0ff */
[----:B------:R-:W-:Y:S01]  /*80e0*/  ULDC.64 UR8, c[0x0][0x640] ;  /* 0x0001900000087ab9 */ /* 0x000fe20000000a00 */
[----:B0-----:R-:W-:Y:S01]  /*80f0*/  I2FP.F32.U32 R9, R15 ;  /* 0x0000000f00097245 */ /* 0x001fe20000201000 */
[----:B------:R-:W-:Y:S02]  /*8100*/  ULDC UR6, c[0x0][0x608] ;  /* 0x0001820000067ab9 */ /* 0x000fe40000000800 */
[----:B------:R-:W-:Y:S01]  /*8110*/  IMAD.X R4, RZ, RZ, ~R4, P1 ;  /* 0x000000ffff047224 */ /* 0x000fe200008e0e04 */
[----:B------:R-:W-:Y:S01]  /*8120*/  ISETP.NE.U32.AND P1, PT, RZ, UR8, PT ;  /* 0x00000008ff007c0c */ /* 0x000fe2000bf25070 */
[----:B------:R-:W0:Y:S02]  /*8130*/  LDC R21, c[0x0][0x148] ;  /* 0x00005200ff157b82 */ /* 0x000e240000000800 */
[----:B------:R-:W-:Y:S01]  /*8140*/  IMAD R6, R4, UR4, RZ ;  /* 0x0000000404067c24 */ /* 0x000fe2000f8e02ff */
[----:B------:R-:W-:Y:S01]  /*8150*/  ISETP.NE.AND.EX P1, PT, RZ, UR9, PT, P1 ;  /* 0x00000009ff007c0c */ /* 0x000fe2000bf25310 */
[----:B------:R-:W-:Y:S01]  /*8160*/  IMAD.WIDE.U32 R4, R7, UR4, R16 ;  /* 0x0000000407047c25 */ /* 0x000fe2000f8e0010 */
[----:B------:R-:W-:-:S03]  /*8170*/  ULDC UR4, c[0x0][0x150] ;  /* 0x0000540000047ab9 */ /* 0x000fc60000000800 */
[----:B------:R-:W-:Y:S02]  /*8180*/  IMAD R7, R7, UR5, R6 ;  /* 0x0000000507077c24 */ /* 0x000fe4000f8e0206 */
[----:B------:R-:W-:Y:S01]  /*8190*/  FMUL R6, R9, UR4 ;  /* 0x0000000409067c20 */ /* 0x000fe20008400000 */
[----:B------:R-:W-:Y:S01]  /*81a0*/  ULDC UR4, c[0x0][0x618] ;  /* 0x0001860000047ab9 */ /* 0x000fe20000000800 */
[----:B------:R-:W-:Y:S01]  /*81b0*/  ULDC UR5, c[0x0][0x154] ;  /* 0x0000550000057ab9 */ /* 0x000fe20000000800 */
[----:B------:R-:W-:-:S03]  /*81c0*/  IMAD.IADD R5, R5, 0x1, R7 ;  /* 0x0000000105057824 */ /* 0x000fc600078e0207 */
[----:B------:R-:W3:Y:S02]  /*81d0*/  F2I.U32.TRUNC.NTZ R6, R6 ;  /* 0x0000000600067305 */ /* 0x000ee4000020f000 */
[----:B------:R-:W-:Y:S02]  /*81e0*/  SHF.R.U64 R9, R4, UR4, R5 ;  /* 0x0000000404097c19 */ /* 0x000fe40008001205 */
[----:B-1----:R-:W-:-:S05]  /*81f0*/  I2FP.F32.U32 R4, R14 ;  /* 0x0000000e00047245 */ /* 0x002fca0000201000 */
[----:B------:R-:W-:Y:S01]  /*8200*/  FMUL R22, R4, UR5 ;  /* 0x0000000504167c20 */ /* 0x000fe20008400000 */
[----:B------:R-:W-:Y:S01]  /*8210*/  SHF.R.U32.HI R4, RZ, UR4, R5 ;  /* 0x00000004ff047c19 */ /* 0x000fe20008011605 */
[----:B------:R-:W-:-:S03]  /*8220*/  ULDC UR4, c[0x0][0x658] ;  /* 0x0001960000047ab9 */ /* 0x000fc60000000800 */
[--C-:B------:R-:W-:Y:S01]  /*8230*/  SHF.R.U64 R20, R9, UR6, R4.reuse ;  /* 0x0000000609147c19 */ /* 0x100fe20008001204 */
[----:B------:R-:W1:Y:S01]  /*8240*/  F2I.U32.TRUNC.NTZ R22, R22 ;  /* 0x0000001600167305 */ /* 0x000e62000020f000 */
[----:B------:R-:W-:Y:S01]  /*8250*/  SHF.R.U32.HI R5, RZ, UR6, R4 ;  /* 0x00000006ff057c19 */ /* 0x000fe20008011604 */
[----:B---3--:R-:W-:-:S03]  /*8260*/  IMAD.MOV R6, RZ, RZ, -R6 ;  /* 0x000000ffff067224 */ /* 0x008fc600078e0a06 */
[----:B------:R-:W-:Y:S01]  /*8270*/  SHF.R.U64 R19, R20, UR4, R5 ;  /* 0x0000000414137c19 */ /* 0x000fe20008001205 */
[----:B--2---:R-:W-:Y:S01]  /*8280*/  IMAD R15, R24, R6, R15 ;  /* 0x00000006180f7224 */ /* 0x004fe200078e020f */
[----:B------:R-:W-:-:S03]  /*8290*/  SHF.R.U32.HI R23, RZ, UR4, R5 ;  /* 0x00000004ff177c19 */ /* 0x000fc60008011605 */
[----:B------:R-:W-:Y:S02]  /*82a0*/  IMAD.MOV.U32 R4, RZ, RZ, R19 ;  /* 0x000000ffff047224 */ /* 0x000fe400078e0013 */
[----:B------:R-:W-:Y:S01]  /*82b0*/  IMAD.MOV.U32 R5, RZ, RZ, R23 ;  /* 0x000000ffff057224 */ /* 0x000fe200078e0017 */
[----:B-1----:R-:W-:Y:S06]  /*82c0*/  @!P1 BRA `(.L_x_172) ;  /* 0x0000000000289947 */ /* 0x002fec0003800000 */
[----:B------:R-:W-:Y:S02]  /*82d0*/  ULDC UR4, c[0x0][0x64c] ;  /* 0x0001930000047ab9 */ /* 0x000fe40000000800 */
[----:B------:R-:W-:-:S05]  /*82e0*/  IADD3 R5, P1, R19, UR4, RZ ;  /* 0x0000000413057c10 */ /* 0x000fca000ff3e0ff */
[----:B------:R-:W-:-:S04]  /*82f0*/  IMAD.X R23, RZ, RZ, R23, P1 ;  /* 0x000000ffff177224 */ /* 0x000fc800008e0617 */
[----:B------:R-:W-:-:S04]  /*8300*/  IMAD.WIDE.U32 R6, R23, UR8, RZ ;  /* 0x0000000817067c25 */ /* 0x000fc8000f8e00ff */
[----:B------:R-:W-:-:S04]  /*8310*/  IMAD.WIDE.U32 R6, P1, R5, UR9, R6 ;  /* 0x0000000905067c25 */ /* 0x000fc8000f820006 */
[----:B------:R-:W-:-:S04]  /*8320*/  IMAD.WIDE.U32 R4, R5, UR8, RZ ;  /* 0x0000000805047c25 */ /* 0x000fc8000f8e00ff */
[----:B------:R-:W-:Y:S01]  /*8330*/  IMAD.MOV.U32 R4, RZ, RZ, R7 ;  /* 0x000000ffff047224 */ /* 0x000fe200078e0007 */
[----:B------:R-:W-:Y:S01]  /*8340*/  IADD3 RZ, P3, R5, R6, RZ ;  /* 0x0000000605ff7210 */ /* 0x000fe20007f7e0ff */
[----:B------:R-:W-:-:S04]  /*8350*/  IMAD.X R5, RZ, RZ, RZ, P1 ;  /* 0x000000ffff057224 */ /* 0x000fc800008e06ff */
[----:B------:R-:W-:-:S08]  /*8360*/  IMAD.WIDE.U32.X R4, R23, UR9, R4, P3 ;  /* 0x0000000917047c25 */ /* 0x000fd000098e0404 */
.L_x_172:
[----:B------:R-:W-:Y:S01]  /*8370*/  ISETP.NE.AND P1, PT, R2, 0x1, PT ;  /* 0x000000010200780c */ /* 0x000fe20003f25270 */
[----:B------:R-:W-:Y:S01]  /*8380*/  ULDC UR4, c[0x0][0x648] ;  /* 0x0001920000047ab9 */ /* 0x000fe20000000800 */
[----:B------:R-:W-:Y:S01]  /*8390*/  LOP3.LUT R20, R20, UR16, RZ, 0xc0, !PT ;  /* 0x0000001014147c12 */ /* 0x000fe2000f8ec0ff */
[----:B------:R-:W-:Y:S01]  /*83a0*/  IMAD.MOV R22, RZ, RZ, -R22 ;  /* 0x000000ffff167224 */ /* 0x000fe200078e0a16 */
[----:B------:R-:W-:Y:S01]  /*83b0*/  SHF.R.U64 R5, R4, UR4, R5 ;  /* 0x0000000404057c19 */ /* 0x000fe20008001205 */
[----:B------:R-:W-:Y:S01]  /*83c0*/  ULDC UR4, c[0x0][0x638] ;  /* 0x00018e0000047ab9 */ /* 0x000fe20000000800 */
[----:B------:R-:W-:Y:S01]  /*83d0*/  LOP3.LUT R6, R9, UR15, RZ, 0xc0, !PT ;  /* 0x0000000f09067c12 */ /* 0x000fe2000f8ec0ff */
[----:B------:R-:W-:Y:S02]  /*83e0*/  ULDC UR5, c[0x0][0x610] ;  /* 0x0001840000057ab9 */ /* 0x000fe40000000800 */
[----:B------:R-:W-:Y:S02]  /*83f0*/  IMAD.MOV R4, RZ, RZ, -R5 ;  /* 0x000000ffff047224 */ /* 0x000fe400078e0a05 */
[----:B------:R-:W-:-:S02]  /*8400*/  IMAD R20, R5, UR17, R20 ;  /* 0x0000001105147c24 */ /* 0x000fc4000f8e0214 */
[----:B0-----:R-:W-:Y:S02]  /*8410*/  @P1 IMAD R15, R21, R22, R14 ;  /* 0x00000016150f1224 */ /* 0x001fe400078e020e */
[----:B------:R-:W-:Y:S01]  /*8420*/  IMAD R19, R4, UR4, R19 ;  /* 0x0000000404137c24 */ /* 0x000fe2000f8e0213 */
[----:B------:R-:W-:Y:S01]  /*8430*/  ULDC UR4, c[0x0][0x600] ;  /* 0x0001800000047ab9 */ /* 0x000fe20000000800 */
[----:B------:R-:W-:Y:S02]  /*8440*/  IMAD R15, R20, UR5, R15 ;  /* 0x00000005140f7c24 */ /* 0x000fe4000f8e020f */
[----:B------:R-:W-:Y:S02]  /*8450*/  IMAD R6, R19, UR4, R6 ;  /* 0x0000000413067c24 */ /* 0x000fe4000f8e0206 */
[----:B------:R-:W-:-:S03]  /*8460*/  IMAD.MOV.U32 R4, RZ, RZ, 0x1 ;  /* 0x00000001ff047424 */ /* 0x000fc600078e00ff */
[----:B------:R-:W-:Y:S02]  /*8470*/  SEL R20, R6, R15, !P1 ;  /* 0x0000000f06147207 */ /* 0x000fe40004800000 */
[----:B------:R-:W-:-:S07]  /*8480*/  SEL R19, R15, R6, !P1 ;  /* 0x000000060f137207 */ /* 0x000fce0004800000 */
.L_x_170:
[----:B------:R-:W-:Y:S05]  /*8490*/  BSYNC B1 ;  /* 0x0000000000017941 */ /* 0x000fea0003800000 */
.L_x_169:
[----:B------:R-:W-:-:S13]  /*84a0*/  LOP3.LUT P1, RZ, R4, 0xff, RZ, 0xc0, !PT ;  /* 0x000000ff04ff7812 */ /* 0x000fda000782c0ff */
[----:B------:R-:W-:Y:S05]  /*84b0*/  @P1 BRA `(.L_x_173) ;  /* 0xfffffff400481947 */ /* 0x000fea000383ffff */
[----:B------:R-:W-:Y:S05]  /*84c0*/  BSYNC B0 ;  /* 0x0000000000007941 */ /* 0x000fea0003800000 */
.L_x_161:
[----:B------:R-:W-:-:S03]  /*84d0*/  UMOV UR4, 0xffffffff ;  /* 0xffffffff00047882 */ /* 0x000fc60000000000 */
[----:B------:R-:W-:Y:S05]  /*84e0*/  BRA.DIV UR4, `(.L_x_174) ;  /* 0x0000000a04807947 */ /* 0x000fea000b800000 */
[----:B------:R-:W-:-:S13]  /*84f0*/  ELECT P6, URZ, PT ;  /* 0x00000000003f782f */ /* 0x000fda00038c0000 */
.L_x_198:
[----:B------:R-:W-:Y:S04]  /*8500*/  BSSY B0, `(.L_x_175) ;  /* 0x0000085000007945 */ /* 0x000fe80003800000 */
[----:B------:R-:W-:Y:S05]  /*8510*/  @!P6 BRA `(.L_x_176) ;  /* 0x00000008000ce947 */ /* 0x000fea0003800000 */
[----:B------:R-:W-:-:S04]  /*8520*/  LOP3.LUT R18, R18, 0x2, RZ, 0xfc, !PT ;  /* 0x0000000212127812 */ /* 0x000fc800078efcff */
[----:B------:R-:W-:-:S13]  /*8530*/  ISETP.NE.AND P0, PT, R18, 0x3, PT ;  /* 0x000000031200780c */ /* 0x000fda0003f05270 */
[----:B------:R-:W-:Y:S05]  /*8540*/  @!P0 BRA `(.L_x_177) ;  /* 0x0000000000048947 */ /* 0x000fea0003800000 */
[----:B------:R-:W-:Y:S01]  /*8550*/  BPT.TRAP 0x1 ;  /* 0x000000040000795c */ /* 0x000fe20000300000 */
.L_x_177:
[----:B------:R-:W0:Y:S01]  /*8560*/  S2R R3, SR_CgaCtaId ;  /* 0x0000000000037919 */ /* 0x000e220000008800 */
[----:B------:R-:W-:-:S04]  /*8570*/  MOV R2, 0x400 ;  /* 0x0000040000027802 */ /* 0x000fc80000000f00 */
[----:B0-----:R-:W-:Y:S02]  /*8580*/  LEA R3, R3, R2, 0x18 ;  /* 0x0000000203037211 */ /* 0x001fe400078ec0ff */
[----:B------:R-:W-:-:S03]  /*8590*/  SHF.L.U32 R2, R0, 0x1f, RZ ;  /* 0x0000001f00027819 */ /* 0x000fc600000006ff */
[----:B------:R-:W-:-:S04]  /*85a0*/  VIADD R3, R3, 0x70 ;  /* 0x0000007003037836 */ /* 0x000fc80000000000 */
[C---:B------:R-:W-:Y:S02]  /*85b0*/  IMAD R7, R12.reuse, 0x8, R3 ;  /* 0x000000080c077824 */ /* 0x040fe400078e0203 */
[----:B------:R-:W-:Y:S02]  /*85c0*/  VIADD R12, R12, 0x1 ;  /* 0x000000010c0c7836 */ /* 0x000fe40000000000 */
[----:B------:R-:W0:Y:S03]  /*85d0*/  SYNCS.PHASECHK.TRANS64.TRYWAIT P0, [R7+URZ], R2 ;  /* 0x00000002070075a7 */ /* 0x000e26000800017f */
[----:B------:R-:W-:-:S04]  /*85e0*/  ISETP.NE.AND P1, PT, R12, 0xe, PT ;  /* 0x0000000e0c00780c */ /* 0x000fc80003f25270 */
[----:B------:R-:W-:Y:S02]  /*85f0*/  SEL R5, RZ, 0x1, P1 ;  /* 0x00000001ff057807 */ /* 0x000fe40000800000 */
[----:B------:R-:W-:Y:S02]  /*8600*/  SEL R12, R12, RZ, P1 ;  /* 0x000000ff0c0c7207 */ /* 0x000fe40000800000 */
[----:B------:R-:W-:-:S03]  /*8610*/  LOP3.LUT R5, R0, R5, RZ, 0x3c, !PT ;  /* 0x0000000500057212 */ /* 0x000fc600078e3cff */
[----:B------:R-:W-:Y:S01]  /*8620*/  IMAD R9, R12, 0x8, R3 ;  /* 0x000000080c097824 */ /* 0x000fe200078e0203 */
[----:B------:R-:W-:Y:S01]  /*8630*/  SHF.L.U32 R4, R5, 0x1f, RZ ;  /* 0x0000001f05047819 */ /* 0x000fe200000006ff */
[----:B0-----:R-:W-:Y:S06]  /*8640*/  @!P0 BRA `(.L_x_178) ;  /* 0x0000000800488947 */ /* 0x001fec0003800000 */
.L_x_199:
[----:B------:R-:W1:Y:S01]  /*8650*/  SYNCS.PHASECHK.TRANS64.TRYWAIT P0, [R9+URZ], R4 ;  /* 0x00000004090075a7 */ /* 0x000e62000800017f */
[----:B------:R-:W-:-:S05]  /*8660*/  VIADD R0, R12, 0x1 ;  /* 0x000000010c007836 */ /* 0x000fca0000000000 */
[----:B------:R-:W-:-:S04]  /*8670*/  ISETP.NE.AND P1, PT, R0, 0xe, PT ;  /* 0x0000000e0000780c */ /* 0x000fc80003f25270 */
[----:B0-----:R-:W-:Y:S02]  /*8680*/  SEL R2, RZ, 0x1, P1 ;  /* 0x00000001ff027807 */ /* 0x001fe40000800000 */
[----:B------:R-:W-:Y:S02]  /*8690*/  SEL R0, R0, RZ, P1 ;  /* 0x000000ff00007207 */ /* 0x000fe40000800000 */
[----:B------:R-:W-:-:S03]  /*86a0*/  LOP3.LUT R7, R5, R2, RZ, 0x3c, !PT ;  /* 0x0000000205077212 */ /* 0x000fc600078e3cff */
[----:B------:R-:W-:Y:S01]  /*86b0*/  IMAD R6, R0, 0x8, R3 ;  /* 0x0000000800067824 */ /* 0x000fe200078e0203 */
[----:B------:R-:W-:Y:S01]  /*86c0*/  SHF.L.U32 R5, R7, 0x1f, RZ ;  /* 0x0000001f07057819 */ /* 0x000fe200000006ff */
[----:B-1----:R-:W-:Y:S06]  /*86d0*/  @!P0 BRA `(.L_x_179) ;  /* 0x0000000800388947 */ /* 0x002fec0003800000 */
.L_x_200:
[----:B------:R-:W1:Y:S01]  /*86e0*/  SYNCS.PHASECHK.TRANS64.TRYWAIT P0, [R6+URZ], R5 ;  /* 0x00000005060075a7 */ /* 0x000e62000800017f */
[----:B------:R-:W-:-:S05]  /*86f0*/  VIADD R0, R0, 0x1 ;  /* 0x0000000100007836 */ /* 0x000fca0000000000 */
[----:B------:R-:W-:-:S04]  /*8700*/  ISETP.NE.AND P1, PT, R0, 0xe, PT ;  /* 0x0000000e0000780c */ /* 0x000fc80003f25270 */
[----:B------:R-:W-:Y:S02]  /*8710*/  SEL R2, RZ, 0x1, P1 ;  /* 0x00000001ff027807 */ /* 0x000fe40000800000 */
[----:B------:R-:W-:Y:S02]  /*8720*/  SEL R0, R0, RZ, P1 ;  /* 0x000000ff00007207 */ /* 0x000fe40000800000 */
[----:B------:R-:W-:-:S03]  /*8730*/  LOP3.LUT R7, R7, R2, RZ, 0x3c, !PT ;  /* 0x0000000207077212 */ /* 0x000fc600078e3cff */
[----:B0-----:R-:W-:Y:S01]  /*8740*/  IMAD R9, R0, 0x8, R3 ;  /* 0x0000000800097824 */ /* 0x001fe200078e0203 */
[----:B------:R-:W-:Y:S01]  /*8750*/  SHF.L.U32 R4, R7, 0x1f, RZ ;  /* 0x0000001f07047819 */ /* 0x000fe200000006ff */
[----:B-1----:R-:W-:Y:S06]  /*8760*/  @!P0 BRA `(.L_x_180) ;  /* 0x0000000800288947 */ /* 0x002fec0003800000 */
.L_x_201:
        /* <DEDUP_REMOVED lines=9> */
.L_x_202:
        /* <DEDUP_REMOVED lines=9> */
.L_x_203:
        /* <DEDUP_REMOVED lines=9> */
.L_x_204:
        /* <DEDUP_REMOVED lines=9> */
.L_x_205:
        /* <DEDUP_REMOVED lines=9> */
.L_x_206:
        /* <DEDUP_REMOVED lines=9> */
.L_x_207:
        /* <DEDUP_REMOVED lines=9> */
.L_x_208:
        /* <DEDUP_REMOVED lines=9> */
.L_x_209:
        /* <DEDUP_REMOVED lines=9> */
.L_x_210:
[----:B------:R-:W1:Y:S01]  /*8c80*/  SYNCS.PHASECHK.TRANS64.TRYWAIT P0, [R6+URZ], R5 ;  /* 0x00000005060075a7 */ /* 0x000e62000800017f */
[----:B------:R-:W-:-:S05]  /*8c90*/  VIADD R0, R0, 0x1 ;  /* 0x0000000100007836 */ /* 0x000fca0000000000 */
[----:B------:R-:W-:-:S04]  /*8ca0*/  ISETP.NE.AND P1, PT, R0, 0xe, PT ;  /* 0x0000000e0000780c */ /* 0x000fc80003f25270 */
[----:B------:R-:W-:Y:S02]  /*8cb0*/  SEL R2, RZ, 0x1, P1 ;  /* 0x00000001ff027807 */ /* 0x000fe40000800000 */
[----:B------:R-:W-:Y:S02]  /*8cc0*/  SEL R0, R0, RZ, P1 ;  /* 0x000000ff00007207 */ /* 0x000fe40000800000 */
[----:B------:R-:W-:Y:S01]  /*8cd0*/  LOP3.LUT R2, R7, R2, RZ, 0x3c, !PT ;  /* 0x0000000207027212 */ /* 0x000fe200078e3cff */
[----:B-1----:R-:W-:Y:S06]  /*8ce0*/  @!P0 BRA `(.L_x_190) ;  /* 0x0000000400908947 */ /* 0x002fec0003800000 */
.L_x_211:
[----:B------:R-:W-:Y:S01]  /*8cf0*/  IMAD R3, R0, 0x8, R3 ;  /* 0x0000000800037824 */ /* 0x000fe200078e0203 */
[----:B------:R-:W-:-:S07]  /*8d00*/  SHF.L.U32 R0, R2, 0x1f, RZ ;  /* 0x0000001f02007819 */ /* 0x000fce00000006ff */
.L_x_191:
[----:B--2---:R2:W3:Y:S02]  /*8d10*/  SYNCS.PHASECHK.TRANS64.TRYWAIT P0, [R3+URZ], R0 ;  /* 0x00000000030075a7 */ /* 0x0044e4000800017f */
[----:B---3--:R-:W-:Y:S05]  /*8d20*/  @!P0 NANOSLEEP.SYNCS 0x989680 ;  /* 0x009896800000895d */ /* 0x008fea0003900000 */
[----:B------:R-:W3:Y:S02]  /*8d30*/  @!P0 SYNCS.PHASECHK.TRANS64 P0, [R3+URZ], R0 ;  /* 0x00000000030085a7 */ /* 0x000ee4000800007f */
[----:B---3--:R-:W-:Y:S05]  /*8d40*/  @!P0 BRA `(.L_x_191) ;  /* 0xfffffffc00f08947 */ /* 0x008fea000383ffff */
.L_x_176:
[----:B------:R-:W-:Y:S05]  /*8d50*/  BSYNC B0 ;  /* 0x0000000000007941 */ /* 0x000fea0003800000 */
.L_x_175:
[----:B------:R-:W-:Y:S05]  /*8d60*/  EXIT ;  /* 0x000000000000794d */ /* 0x000fea0003800000 */
.L_x_18:
[----:B-1----:R1:W2:Y:S02]  /*8d70*/  SYNCS.PHASECHK.TRANS64.TRYWAIT P1, [R3+URZ], R0 ;  /* 0x00000000030075a7 */ /* 0x0022a4000802017f */
[----:B--2---:R-:W-:Y:S05]  /*8d80*/  @!P1 NANOSLEEP.SYNCS 0x989680 ;  /* 0x009896800000995d */ /* 0x004fea0003900000 */
[----:B------:R-:W2:Y:S02]  /*8d90*/  @!P1 SYNCS.PHASECHK.TRANS64 P1, [R3+URZ], R0 ;  /* 0x00000000030095a7 */ /* 0x000ea4000802007f */
[----:B--2---:R-:W-:Y:S05]  /*8da0*/  @!P1 BRA `(.L_x_18) ;  /* 0xfffffffc00f09947 */ /* 0x004fea000383ffff */
[----:B------:R-:W-:Y:S05]  /*8db0*/  BRA `(.L_x_17) ;  /* 0xffffff8800207947 */ /* 0x000fea000383ffff */
.L_x_23:
[----:B-1----:R-:W-:-:S04]  /*8dc0*/  IMAD.U32 R4, RZ, RZ, UR4 ;  /* 0x00000004ff047e24 */ /* 0x002fc8000f8e00ff */
[----:B------:R1:W2:Y:S03]  /*8dd0*/  SYNCS.PHASECHK.TRANS64.TRYWAIT P1, [R4+URZ], R3 ;  /* 0x00000003040075a7 */ /* 0x0002a6000802017f */
[----:B--2---:R-:W-:Y:S05]  /*8de0*/  @!P1 NANOSLEEP.SYNCS 0x989680 ;  /* 0x009896800000995d */ /* 0x004fea0003900000 */
[----:B------:R-:W2:Y:S02]  /*8df0*/  @!P1 SYNCS.PHASECHK.TRANS64 P1, [R4+URZ], R3 ;  /* 0x00000003040095a7 */ /* 0x000ea4000802007f */
[----:B--2---:R-:W-:Y:S05]  /*8e00*/  @!P1 BRA `(.L_x_23) ;  /* 0xfffffffc00ec9947 */ /* 0x004fea000383ffff */
[----:B------:R-:W-:Y:S05]  /*8e10*/  BRA `(.L_x_22) ;  /* 0xffffff8800e47947 */ /* 0x000fea000383ffff */
.L_x_162:
[----:B------:R-:W-:Y:S01]  /*8e20*/  BSSY B1, `(.L_x_192) ;  /* 0x0000006000017945 */ /* 0x000fe20003800000 */
[----:B------:R-:W-:-:S07]  /*8e30*/  IMAD.MOV.U32 R15, RZ, RZ, -0x1 ;  /* 0xffffffffff0f7424 */ /* 0x000fce00078e00ff */
[----:B------:R-:W-:Y:S05]  /*8e40*/  WARPSYNC.COLLECTIVE R15, `(.L_x_193) ;  /* 0x000000000f0c7348 */ /* 0x000fea0003c00000 */
[----:B------:R-:W-:Y:S02]  /*8e50*/  ELECT P6, UR62, PT ;  /* 0x00000000003e782f */ /* 0x000fe400038c0000 */
[----:B------:R-:W-:Y:S01]  /*8e60*/  MOV R14, UR62 ;  /* 0x0000003e000e7c02 */ /* 0x000fe20008000f00 */
[----:B------:R-:W-:Y:S10]  /*8e70*/  ENDCOLLECTIVE ;  /* 0x000000000000791b */ /* 0x000ff40003800000 */
.L_x_193:
[----:B------:R-:W-:Y:S05]  /*8e80*/  BSYNC B1 ;  /* 0x0000000000017941 */ /* 0x000fea0003800000 */
.L_x_192:
[----:B------:R-:W-:Y:S05]  /*8e90*/  BRA `(.L_x_194) ;  /* 0xffffffe800dc7947 */ /* 0x000fea000383ffff */
.L_x_165:
[----:B0-----:R0:W1:Y:S02]  /*8ea0*/  SYNCS.PHASECHK.TRANS64.TRYWAIT P1, [R14+URZ+0x70], R7 ;  /* 0x000070070e0075a7 */ /* 0x001064000802017f */
[----:B-1----:R-:W-:Y:S05]  /*8eb0*/  @!P1 NANOSLEEP.SYNCS 0x989680 ;  /* 0x009896800000995d */ /* 0x002fea0003900000 */
[----:B------:R-:W1:Y:S02]  /*8ec0*/  @!P1 SYNCS.PHASECHK.TRANS64 P1, [R14+URZ+0x70], R7 ;  /* 0x000070070e0095a7 */ /* 0x000e64000802007f */
[----:B-1----:R-:W-:Y:S05]  /*8ed0*/  @!P1 BRA `(.L_x_165) ;  /* 0xfffffffc00f09947 */ /* 0x002fea000383ffff */
[----:B------:R-:W-:Y:S05]  /*8ee0*/  BRA `(.L_x_195) ;  /* 0xffffffec00107947 */ /* 0x000fea000383ffff */
.L_x_174:
[----:B------:R-:W-:Y:S01]  /*8ef0*/  BSSY B0, `(.L_x_196) ;  /* 0x0000006000007945 */ /* 0x000fe20003800000 */
[----:B------:R-:W-:-:S07]  /*8f00*/  IMAD.MOV.U32 R15, RZ, RZ, -0x1 ;  /* 0xffffffffff0f7424 */ /* 0x000fce00078e00ff */
[----:B------:R-:W-:Y:S05]  /*8f10*/  WARPSYNC.COLLECTIVE R15, `(.L_x_197) ;  /* 0x000000000f0c7348 */ /* 0x000fea0003c00000 */
[----:B------:R-:W-:Y:S02]  /*8f20*/  ELECT P6, UR62, PT ;  /* 0x00000000003e782f */ /* 0x000fe400038c0000 */
[----:B------:R-:W-:Y:S01]  /*8f30*/  MOV R14, UR62 ;  /* 0x0000003e000e7c02 */ /* 0x000fe20008000f00 */
[----:B------:R-:W-:Y:S10]  /*8f40*/  ENDCOLLECTIVE ;  /* 0x000000000000791b */ /* 0x000ff40003800000 */
.L_x_197:
[----:B------:R-:W-:Y:S05]  /*8f50*/  BSYNC B0 ;  /* 0x0000000000007941 */ /* 0x000fea0003800000 */
.L_x_196:
[----:B------:R-:W-:Y:S05]  /*8f60*/  BRA `(.L_x_198) ;  /* 0xfffffff400647947 */ /* 0x000fea000383ffff */
.L_x_178:
[----:B0-----:R0:W1:Y:S02]  /*8f70*/  SYNCS.PHASECHK.TRANS64.TRYWAIT P0, [R7+URZ], R2 ;  /* 0x00000002070075a7 */ /* 0x001064000800017f */
[----:B-1----:R-:W-:Y:S05]  /*8f80*/  @!P0 NANOSLEEP.SYNCS 0x989680 ;  /* 0x009896800000895d */ /* 0x002fea0003900000 */
[----:B------:R-:W1:Y:S02]  /*8f90*/  @!P0 SYNCS.PHASECHK.TRANS64 P0, [R7+URZ], R2 ;  /* 0x00000002070085a7 */ /* 0x000e64000800007f */
[----:B-1----:R-:W-:Y:S05]  /*8fa0*/  @!P0 BRA `(.L_x_178) ;  /* 0xfffffffc00f08947 */ /* 0x002fea000383ffff */
[----:B------:R-:W-:Y:S05]  /*8fb0*/  BRA `(.L_x_199) ;  /* 0xfffffff400a47947 */ /* 0x000fea000383ffff */
.L_x_179:
[----:B0-----:R0:W1:Y:S02]  /*8fc0*/  SYNCS.PHASECHK.TRANS64.TRYWAIT P0, [R9+URZ], R4 ;  /* 0x00000004090075a7 */ /* 0x001064000800017f */
[----:B-1----:R-:W-:Y:S05]  /*8fd0*/  @!P0 NANOSLEEP.SYNCS 0x989680 ;  /* 0x009896800000895d */ /* 0x002fea0003900000 */
[----:B------:R-:W1:Y:S02]  /*8fe0*/  @!P0 SYNCS.PHASECHK.TRANS64 P0, [R9+URZ], R4 ;  /* 0x00000004090085a7 */ /* 0x000e64000800007f */
[----:B-1----:R-:W-:Y:S05]  /*8ff0*/  @!P0 BRA `(.L_x_179) ;  /* 0xfffffffc00f08947 */ /* 0x002fea000383ffff */
[----:B------:R-:W-:Y:S05]  /*9000*/  BRA `(.L_x_200) ;  /* 0xfffffff400b47947 */ /* 0x000fea000383ffff */
.L_x_180:
[----:B0-----:R0:W1:Y:S02]  /*9010*/  SYNCS.PHASECHK.TRANS64.TRYWAIT P0, [R6+URZ], R5 ;  /* 0x00000005060075a7 */ /* 0x001064000800017f */
[----:B-1----:R-:W-:Y:S05]  /*9020*/  @!P0 NANOSLEEP.SYNCS 0x989680 ;  /* 0x009896800000895d */ /* 0x002fea0003900000 */
[----:B------:R-:W1:Y:S02]  /*9030*/  @!P0 SYNCS.PHASECHK.TRANS64 P0, [R6+URZ], R5 ;  /* 0x00000005060085a7 */ /* 0x000e64000800007f */
[----:B-1----:R-:W-:Y:S05]  /*9040*/  @!P0 BRA `(.L_x_180) ;  /* 0xfffffffc00f08947 */ /* 0x002fea000383ffff */
[----:B------:R-:W-:Y:S05]  /*9050*/  BRA `(.L_x_201) ;  /* 0xfffffff400c47947 */ /* 0x000fea000383ffff */
.L_x_181:
[----:B0-----:R0:W1:Y:S02]  /*9060*/  SYNCS.PHASECHK.TRANS64.TRYWAIT P0, [R9+URZ], R4 ;  /* 0x00000004090075a7 */ /* 0x001064000800017f */
[----:B-1----:R-:W-:Y:S05]  /*9070*/  @!P0 NANOSLEEP.SYNCS 0x989680 ;  /* 0x009896800000895d */ /* 0x002fea0003900000 */
[----:B------:R-:W1:Y:S02]  /*9080*/  @!P0 SYNCS.PHASECHK.TRANS64 P0, [R9+URZ], R4 ;  /* 0x00000004090085a7 */ /* 0x000e64000800007f */
[----:B-1----:R-:W-:Y:S05]  /*9090*/  @!P0 BRA `(.L_x_181) ;  /* 0xfffffffc00f08947 */ /* 0x002fea000383ffff */
[----:B------:R-:W-:Y:S05]  /*90a0*/  BRA `(.L_x_202) ;  /* 0xfffffff400d47947 */ /* 0x000fea000383ffff */
.L_x_182:
[----:B0-----:R0:W1:Y:S02]  /*90b0*/  SYNCS.PHASECHK.TRANS64.TRYWAIT P0, [R6+URZ], R5 ;  /* 0x00000005060075a7 */ /* 0x001064000800017f */
[----:B-1----:R-:W-:Y:S05]  /*90c0*/  @!P0 NANOSLEEP.SYNCS 0x989680 ;  /* 0x009896800000895d */ /* 0x002fea0003900000 */
[----:B------:R-:W1:Y:S02]  /*90d0*/  @!P0 SYNCS.PHASECHK.TRANS64 P0, [R6+URZ], R5 ;  /* 0x00000005060085a7 */ /* 0x000e64000800007f */
[----:B-1----:R-:W-:Y:S05]  /*90e0*/  @!P0 BRA `(.L_x_182) ;  /* 0xfffffffc00f08947 */ /* 0x002fea000383ffff */
[----:B------:R-:W-:Y:S05]  /*90f0*/  BRA `(.L_x_203) ;  /* 0xfffffff400e47947 */ /* 0x000fea000383ffff */
.L_x_183:
[----:B0-----:R0:W1:Y:S02]  /*9100*/  SYNCS.PHASECHK.TRANS64.TRYWAIT P0, [R9+URZ], R4 ;  /* 0x00000004090075a7 */ /* 0x001064000800017f */
[----:B-1----:R-:W-:Y:S05]  /*9110*/  @!P0 NANOSLEEP.SYNCS 0x989680 ;  /* 0x009896800000895d */ /* 0x002fea0003900000 */
[----:B------:R-:W1:Y:S02]  /*9120*/  @!P0 SYNCS.PHASECHK.TRANS64 P0, [R9+URZ], R4 ;  /* 0x00000004090085a7 */ /* 0x000e64000800007f */
[----:B-1----:R-:W-:Y:S05]  /*9130*/  @!P0 BRA `(.L_x_183) ;  /* 0xfffffffc00f08947 */ /* 0x002fea000383ffff */
[----:B------:R-:W-:Y:S05]  /*9140*/  BRA `(.L_x_204) ;  /* 0xfffffff400f47947 */ /* 0x000fea000383ffff */
.L_x_184:
[----:B0-----:R0:W1:Y:S02]  /*9150*/  SYNCS.PHASECHK.TRANS64.TRYWAIT P0, [R6+URZ], R5 ;  /* 0x00000005060075a7 */ /* 0x001064000800017f */
[----:B-1----:R-:W-:Y:S05]  /*9160*/  @!P0 NANOSLEEP.SYNCS 0x989680 ;  /* 0x009896800000895d */ /* 0x002fea0003900000 */
[----:B------:R-:W1:Y:S02]  /*9170*/  @!P0 SYNCS.PHASECHK.TRANS64 P0, [R6+URZ], R5 ;  /* 0x00000005060085a7 */ /* 0x000e64000800007f */
[----:B-1----:R-:W-:Y:S05]  /*9180*/  @!P0 BRA `(.L_x_184) ;  /* 0xfffffffc00f08947 */ /* 0x002fea000383ffff */
[----:B------:R-:W-:Y:S05]  /*9190*/  BRA `(.L_x_205) ;  /* 0xfffffff800047947 */ /* 0x000fea000383ffff */
.L_x_185:
[----:B0-----:R0:W1:Y:S02]  /*91a0*/  SYNCS.PHASECHK.TRANS64.TRYWAIT P0, [R9+URZ], R4 ;  /* 0x00000004090075a7 */ /* 0x001064000800017f */
[----:B-1----:R-:W-:Y:S05]  /*91b0*/  @!P0 NANOSLEEP.SYNCS 0x989680 ;  /* 0x009896800000895d */ /* 0x002fea0003900000 */
[----:B------:R-:W1:Y:S02]  /*91c0*/  @!P0 SYNCS.PHASECHK.TRANS64 P0, [R9+URZ], R4 ;  /* 0x00000004090085a7 */ /* 0x000e64000800007f */
[----:B-1----:R-:W-:Y:S05]  /*91d0*/  @!P0 BRA `(.L_x_185) ;  /* 0xfffffffc00f08947 */ /* 0x002fea000383ffff */
[----:B------:R-:W-:Y:S05]  /*91e0*/  BRA `(.L_x_206) ;  /* 0xfffffff800147947 */ /* 0x000fea000383ffff */
.L_x_186:
[----:B0-----:R0:W1:Y:S02]  /*91f0*/  SYNCS.PHASECHK.TRANS64.TRYWAIT P0, [R6+URZ], R5 ;  /* 0x00000005060075a7 */ /* 0x001064000800017f */
[----:B-1----:R-:W-:Y:S05]  /*9200*/  @!P0 NANOSLEEP.SYNCS 0x989680 ;  /* 0x009896800000895d */ /* 0x002fea0003900000 */
[----:B------:R-:W1:Y:S02]  /*9210*/  @!P0 SYNCS.PHASECHK.TRANS64 P0, [R6+URZ], R5 ;  /* 0x00000005060085a7 */ /* 0x000e64000800007f */
[----:B-1----:R-:W-:Y:S05]  /*9220*/  @!P0 BRA `(.L_x_186) ;  /* 0xfffffffc00f08947 */ /* 0x002fea000383ffff */
[----:B------:R-:W-:Y:S05]  /*9230*/  BRA `(.L_x_207) ;  /* 0xfffffff800247947 */ /* 0x000fea000383ffff */
.L_x_187:
[----:B0-----:R0:W1:Y:S02]  /*9240*/  SYNCS.PHASECHK.TRANS64.TRYWAIT P0, [R9+URZ], R4 ;  /* 0x00000004090075a7 */ /* 0x001064000800017f */
[----:B-1----:R-:W-:Y:S05]  /*9250*/  @!P0 NANOSLEEP.SYNCS 0x989680 ;  /* 0x009896800000895d */ /* 0x002fea0003900000 */
[----:B------:R-:W1:Y:S02]  /*9260*/  @!P0 SYNCS.PHASECHK.TRANS64 P0, [R9+URZ], R4 ;  /* 0x00000004090085a7 */ /* 0x000e64000800007f */
[----:B-1----:R-:W-:Y:S05]  /*9270*/  @!P0 BRA `(.L_x_187) ;  /* 0xfffffffc00f08947 */ /* 0x002fea000383ffff */
[----:B------:R-:W-:Y:S05]  /*9280*/  BRA `(.L_x_208) ;  /* 0xfffffff800347947 */ /* 0x000fea000383ffff */
.L_x_188:
[----:B0-----:R0:W1:Y:S02]  /*9290*/  SYNCS.PHASECHK.TRANS64.TRYWAIT P0, [R6+URZ], R5 ;  /* 0x00000005060075a7 */ /* 0x001064000800017f */
[----:B-1----:R-:W-:Y:S05]  /*92a0*/  @!P0 NANOSLEEP.SYNCS 0x989680 ;  /* 0x009896800000895d */ /* 0x002fea0003900000 */
[----:B------:R-:W1:Y:S02]  /*92b0*/  @!P0 SYNCS.PHASECHK.TRANS64 P0, [R6+URZ], R5 ;  /* 0x00000005060085a7 */ /* 0x000e64000800007f */
[----:B-1----:R-:W-:Y:S05]  /*92c0*/  @!P0 BRA `(.L_x_188) ;  /* 0xfffffffc00f08947 */ /* 0x002fea000383ffff */
[----:B------:R-:W-:Y:S05]  /*92d0*/  BRA `(.L_x_209) ;  /* 0xfffffff800447947 */ /* 0x000fea000383ffff */
.L_x_189:
[----:B0-----:R0:W1:Y:S02]  /*92e0*/  SYNCS.PHASECHK.TRANS64.TRYWAIT P0, [R9+URZ], R4 ;  /* 0x00000004090075a7 */ /* 0x001064000800017f */
[----:B-1----:R-:W-:Y:S05]  /*92f0*/  @!P0 NANOSLEEP.SYNCS 0x989680 ;  /* 0x009896800000895d */ /* 0x002fea0003900000 */
[----:B------:R-:W1:Y:S02]  /*9300*/  @!P0 SYNCS.PHASECHK.TRANS64 P0, [R9+URZ], R4 ;  /* 0x00000004090085a7 */ /* 0x000e64000800007f */
[----:B-1----:R-:W-:Y:S05]  /*9310*/  @!P0 BRA `(.L_x_189) ;  /* 0xfffffffc00f08947 */ /* 0x002fea000383ffff */
[----:B------:R-:W-:Y:S05]  /*9320*/  BRA `(.L_x_210) ;  /* 0xfffffff800547947 */ /* 0x000fea000383ffff */
.L_x_190:
[----:B-1----:R1:W2:Y:S02]  /*9330*/  SYNCS.PHASECHK.TRANS64.TRYWAIT P0, [R6+URZ], R5 ;  /* 0x00000005060075a7 */ /* 0x0022a4000800017f */
[----:B--2---:R-:W-:Y:S05]  /*9340*/  @!P0 NANOSLEEP.SYNCS 0x989680 ;  /* 0x009896800000895d */ /* 0x004fea0003900000 */
[----:B------:R-:W2:Y:S02]  /*9350*/  @!P0 SYNCS.PHASECHK.TRANS64 P0, [R6+URZ], R5 ;  /* 0x00000005060085a7 */ /* 0x000ea4000800007f */
[----:B--2---:R-:W-:Y:S05]  /*9360*/  @!P0 BRA `(.L_x_190) ;  /* 0xfffffffc00f08947 */ /* 0x004fea000383ffff */
[----:B------:R-:W-:Y:S05]  /*9370*/  BRA `(.L_x_211) ;  /* 0xfffffff8005c7947 */ /* 0x000fea000383ffff */
.L_x_212:
[----:B------:R-:W-:-:S00]  /*9380*/  BRA `(.L_x_212) ;  /* 0xfffffffc00fc7947 */ /* 0x000fc0000383ffff */
[----:B------:R-:W-:-:S00]  /*9390*/  NOP ;  /* 0x0000000000007918 */ /* 0x000fc00000000000 */
        /* <DEDUP_REMOVED lines=14> */
.L_x_213:


//--------------------- .nv.global.init           --------------------------
	.section	.nv.global.init,"aw",@progbits
.nv.global.init:
	.type		$str$22,@object
	.size		$str$22,($str$23 - $str$22)
$str$22:
        /*0000*/ 	.byte	0x6b, 0x5f, 0x74, 0x69, 0x6c, 0x65, 0x5f, 0x63, 0x6f, 0x75, 0x6e, 0x74, 0x20, 0x3e, 0x3d, 0x20
        /*0010*/ 	.byte	0x31, 0x00
	.type		$str$23,@object
	.size		$str$23,(__unnamed_1 - $str$23)
$str$23:
        /*0012*/ 	.byte	0x2f, 0x74, 0x6d, 0x70, 0x2f, 0x63, 0x75, 0x74, 0x6c, 0x61, 0x73, 0x73, 0x5f, 0x73, 0x77, 0x65
        /*0022*/ 	.byte	0x65, 0x70, 0x5f, 0x73, 0x72, 0x63, 0x2f, 0x69, 0x6e, 0x63, 0x6c, 0x75, 0x64, 0x65, 0x2f, 0x63
        /*0032*/ 	.byte	0x75, 0x74, 0x6c, 0x61, 0x73, 0x73, 0x2f, 0x67, 0x65, 0x6d, 0x6d, 0x2f, 0x63, 0x6f, 0x6c, 0x6c
        /*0042*/ 	.byte	0x65, 0x63, 0x74, 0x69, 0x76, 0x65, 0x2f, 0x73, 0x6d, 0x39, 0x30, 0x5f, 0x6d, 0x6d, 0x61, 0x5f
        /*0052*/ 	.byte	0x74, 0x6d, 0x61, 0x5f, 0x67, 0x6d, 0x6d, 0x61, 0x5f, 0x73, 0x73, 0x5f, 0x77, 0x61, 0x72, 0x70
        /*0062*/ 	.byte	0x73, 0x70, 0x65, 0x63, 0x69, 0x61, 0x6c, 0x69, 0x7a, 0x65, 0x64, 0x2e, 0x68, 0x70, 0x70, 0x00
	.type		__unnamed_1,@object
	.size		__unnamed_1,(.L_0 - __unnamed_1)
__unnamed_1:
        /*0072*/ 	.byte	0x76, 0x6f, 0x69, 0x64, 0x20, 0x63, 0x75, 0x74, 0x6c, 0x61, 0x73, 0x73, 0x3a, 0x3a, 0x67, 0x65
        /* <DEDUP_REMOVED lines=179> */
        /*0bb2*/ 	.byte	0x69, 0x64, 0x65, 0x6e, 0x74, 0x69, 0x74, 0x79, 0x5d, 0x00
.L_0:


//--------------------- .nv.shared._ZN7cutlass13device_kernelINS_4gemm6kernel13GemmUniversalIN4cute5tupleIJiiiiEEENS1_10collective13CollectiveMmaINS1_34MainloopSm90TmaGmmaWarpSpecializedILi14ENS5_IJNS4_1CILi1EEESB_SB_EEENS1_35KernelTmaWarpSpecializedCooperativeEEENS5_IJNSA_ILi192EEENSA_ILi64EEENSA_ILi32EEEEEENS_6half_tENS5_IJlSB_lEEESJ_SK_NS4_8TiledMMAINS4_8MMA_AtomIJNS4_4SM904GMMA25MMA_64x64x16_F32F16F16_SSILNSO_5MajorE0ELSQ_0ELNSO_7ScaleInE1ELSR_1EEEEEENS4_6LayoutINS5_IJNSA_ILi2EEESB_SB_EEENS5_IJSB_NSA_ILi0EEESX_EEEEENS5_IJNS4_10UnderscoreES10_S10_EEEEENS4_13SM90_TMA_LOADENS4_14ComposedLayoutINS4_7SwizzleILi2ELi4ELi3EEENS4_18smem_ptr_flag_bitsILi16EEENSU_INS5_IJNSA_ILi8EEESH_EEENS5_IJSH_SB_EEEEEEEvNS4_8identityES13_S1D_vS1E_EENS_8epilogue10collective6detail29Sm90TmaWarpSpecializedAdapterINS1H_15DefaultEpilogueISJ_SK_SK_NS1G_6thread17LinearCombinationISJ_Li1EffLNS1L_9ScaleType4KindE0ELNS_15FloatRoundStyleE2ESJ_EENS1_15EpilogueDefaultEEEEEvvEEEEvNT_6ParamsE --------------------------
	.section	.nv.shared._ZN7cutlass13device_kernelINS_4gemm6kernel13GemmUniversalIN4cute5tupleIJiiiiEEENS1_10collective13CollectiveMmaINS1_34MainloopSm90TmaGmmaWarpSpecializedILi14ENS5_IJNS4_1CILi1EEESB_SB_EEENS1_35KernelTmaWarpSpecializedCooperativeEEENS5_IJNSA_ILi192EEENSA_ILi64EEENSA_ILi32EEEEEENS_6half_tENS5_IJlSB_lEEESJ_SK_NS4_8TiledMMAINS4_8MMA_AtomIJNS4_4SM904GMMA25MMA_64x64x16_F32F16F16_SSILNSO_5MajorE0ELSQ_0ELNSO_7ScaleInE1ELSR_1EEEEEENS4_6LayoutINS5_IJNSA_ILi2EEESB_SB_EEENS5_IJSB_NSA_ILi0EEESX_EEEEENS5_IJNS4_10UnderscoreES10_S10_EEEEENS4_13SM90_TMA_LOADENS4_14ComposedLayoutINS4_7SwizzleILi2ELi4ELi3EEENS4_18smem_ptr_flag_bitsILi16EEENSU_INS5_IJNSA_ILi8EEESH_EEENS5_IJSH_SB_EEEEEEEvNS4_8identityES13_S1D_vS1E_EENS_8epilogue10collective6detail29Sm90TmaWarpSpecializedAdapterINS1H_15DefaultEpilogueISJ_SK_SK_NS1G_6thread17LinearCombinationISJ_Li1EffLNS1L_9ScaleType4KindE0ELNS_15FloatRoundStyleE2ESJ_EENS1_15EpilogueDefaultEEEEEvvEEEEvNT_6ParamsE,"aw",@nobits
	.sectionflags	@""
	.align	16
	.zero		1024


//--------------------- .nv.shared.reserved.0     --------------------------
	.section	.nv.shared.reserved.0,"aw",@nobits
	.weak		__nv_reservedSMEM_offset_0_alias
	.size		__nv_reservedSMEM_offset_0_alias, 0, 0
	.other		__nv_reservedSMEM_offset_0_alias,@"STO_CUDA_RESERVED_SHARED STV_DEFAULT"
__nv_reservedSMEM_offset_0_alias:
	.zero		0


//--------------------- .nv.global                --------------------------
	.section	.nv.global,"aw",@nobits
.nv.global:
	.type		_ZN40_INTERNAL_a4445516_4_k_cu_46b5ec88_122864cute1_E,@object
	.size		_ZN40_INTERNAL_a4445516_4_k_cu_46b5ec88_122864cute1_E,(_ZN40_INTERNAL_a4445516_4_k_cu_46b5ec88_122864cuda3std3__45__cpo6cbeginE - _ZN40_INTERNAL_a4445516_4_k_cu_46b5ec88_122864cute1_E)
_ZN40_INTERNAL_a4445516_4_k_cu_46b5ec88_122864cute1_E:
	.zero		1
	.type		_ZN40_INTERNAL_a4445516_4_k_cu_46b5ec88_122864cuda3std3__45__cpo6cbeginE,@object
	.size		_ZN40_INTERNAL_a4445516_4_k_cu_46b5ec88_122864cuda3std3__45__cpo6cbeginE,(_ZN40_INTERNAL_a4445516_4_k_cu_46b5ec88_122864cuda3std3__48in_placeE - _ZN40_INTERNAL_a4445516_4_k_cu_46b5ec88_122864cuda3std3__45__cpo6cbeginE)
_ZN40_INTERNAL_a4445516_4_k_cu_46b5ec88_122864cuda3std3__45__cpo6cbeginE:
	.zero		1
	.type		_ZN40_INTERNAL_a4445516_4_k_cu_46b5ec88_122864cuda3std3__48in_placeE,@object
	.size		_ZN40_INTERNAL_a4445516_4_k_cu_46b5ec88_122864cuda3std3__48in_placeE,(_ZN40_INTERNAL_a4445516_4_k_cu_46b5ec88_122864cuda3std6ranges3__45__cpo9iter_moveE - _ZN40_INTERNAL_a4445516_4_k_cu_46b5ec88_122864cuda3std3__48in_placeE)
_ZN40_INTERNAL_a4445516_4_k_cu_46b5ec88_122864cuda3std3__48in_placeE:
	.zero		1
	.type		_ZN40_INTERNAL_a4445516_4_k_cu_46b5ec88_122864cuda3std6ranges3__45__cpo9iter_moveE,@object
	.size		_ZN40_INTERNAL_a4445516_4_k_cu_46b5ec88_122864cuda3std6ranges3__45__cpo9iter_moveE,(_ZN40_INTERNAL_a4445516_4_k_cu_46b5ec88_122864cuda3std3__45__cpo5beginE - _ZN40_INTERNAL_a4445516_4_k_cu_46b5ec88_122864cuda3std6ranges3__45__cpo9iter_moveE)
_ZN40_INTERNAL_a4445516_4_k_cu_46b5ec88_122864cuda3std6ranges3__45__cpo9iter_moveE:
	.zero		1
	.type		_ZN40_INTERNAL_a4445516_4_k_cu_46b5ec88_122864cuda3std3__45__cpo5beginE,@object
	.size		_ZN40_INTERNAL_a4445516_4_k_cu_46b5ec88_122864cuda3std3__45__cpo5beginE,(_ZN40_INTERNAL_a4445516_4_k_cu_46b5ec88_122864cuda3std3__442_GLOBAL__N__a4445516_4_k_cu_46b5ec88_122866ignoreE - _ZN40_INTERNAL_a4445516_4_k_cu_46b5ec88_122864cuda3std3__45__cpo5beginE)
_ZN40_INTERNAL_a4445516_4_k_cu_46b5ec88_122864cuda3std3__45__cpo5beginE:
	.zero		1
	.type		_ZN40_INTERNAL_a4445516_4_k_cu_46b5ec88_122864cuda3std3__442_GLOBAL__N__a4445516_4_k_cu_46b5ec88_122866ignoreE,@object
	.size		_ZN40_INTERNAL_a4445516_4_k_cu_46b5ec88_122864cuda3std3__442_GLOBAL__N__a4445516_4_k_cu_46b5ec88_122866ignoreE,(_ZN40_INTERNAL_a4445516_4_k_cu_46b5ec88_122864cute7productE - _ZN40_INTERNAL_a4445516_4_k_cu_46b5ec88_122864cuda3std3__442_GLOBAL__N__a4445516_4_k_cu_46b5ec88_122866ignoreE)
_ZN40_INTERNAL_a4445516_4_k_cu_46b5ec88_122864cuda3std3__442_GLOBAL__N__a4445516_4_k_cu_46b5ec88_122866ignoreE:
	.zero		1
	.type		_ZN40_INTERNAL_a4445516_4_k_cu_46b5ec88_122864cute7productE,@object
	.size		_ZN40_INTERNAL_a4445516_4_k_cu_46b5ec88_122864cute7productE,(_ZN40_INTERNAL_a4445516_4_k_cu_46b5ec88_122864cuda3std3__45__cpo3endE - _ZN40_INTERNAL_a4445516_4_k_cu_46b5ec88_122864cute7productE)
_ZN40_INTERNAL_a4445516_4_k_cu_46b5ec88_122864cute7productE:
	.zero		1
	.type		_ZN40_INTERNAL_a4445516_4_k_cu_46b5ec88_122864cuda3std3__45__cpo3endE,@object
	.size		_ZN40_INTERNAL_a4445516_4_k_cu_46b5ec88_122864cuda3std3__45__cpo3endE,(_ZN40_INTERNAL_a4445516_4_k_cu_46b5ec88_122864cuda3std3__419piecewise_constructE - _ZN40_INTERNAL_a4445516_4_k_cu_46b5ec88_122864cuda3std3__45__cpo3endE)
_ZN40_INTERNAL_a4445516_4_k_cu_46b5ec88_122864cuda3std3__45__cpo3endE:
	.zero		1
	.type		_ZN40_INTERNAL_a4445516_4_k_cu_46b5ec88_122864cuda3std3__419piecewise_constructE,@object
	.size		_ZN40_INTERNAL_a4445516_4_k_cu_46b5ec88_122864cuda3std3__419piecewise_constructE,(_ZN40_INTERNAL_a4445516_4_k_cu_46b5ec88_122864cuda3std3__45__cpo4cendE - _ZN40_INTERNAL_a4445516_4_k_cu_46b5ec88_122864cuda3std3__419piecewise_constructE)
_ZN40_INTERNAL_a4445516_4_k_cu_46b5ec88_122864cuda3std3__419piecewise_constructE:
	.zero		1
	.type		_ZN40_INTERNAL_a4445516_4_k_cu_46b5ec88_122864cuda3std3__45__cpo4cendE,@object
	.size		_ZN40_INTERNAL_a4445516_4_k_cu_46b5ec88_122864cuda3std3__45__cpo4cendE,(_ZN40_INTERNAL_a4445516_4_k_cu_46b5ec88_122864cuda3std6ranges3__45__cpo4swapE - _ZN40_INTERNAL_a4445516_4_k_cu_46b5ec88_122864cuda3std3__45__cpo4cendE)
_ZN40_INTERNAL_a4445516_4_k_cu_46b5ec88_122864cuda3std3__45__cpo4cendE:
	.zero		1
	.type		_ZN40_INTERNAL_a4445516_4_k_cu_46b5ec88_122864cuda3std6ranges3__45__cpo4swapE,@object
	.size		_ZN40_INTERNAL_a4445516_4_k_cu_46b5ec88_122864cuda3std6ranges3__45__cpo4swapE,(.L_8 - _ZN40_INTERNAL_a4445516_4_k_cu_46b5ec88_122864cuda3std6ranges3__45__cpo4swapE)
_ZN40_INTERNAL_a4445516_4_k_cu_46b5ec88_122864cuda3std6ranges3__45__cpo4swapE:
	.zero		1
.L_8:


//--------------------- .nv.constant0._ZN7cutlass13device_kernelINS_4gemm6kernel13GemmUniversalIN4cute5tupleIJiiiiEEENS1_10collective13CollectiveMmaINS1_34MainloopSm90TmaGmmaWarpSpecializedILi14ENS5_IJNS4_1CILi1EEESB_SB_EEENS1_35KernelTmaWarpSpecializedCooperativeEEENS5_IJNSA_ILi192EEENSA_ILi64EEENSA_ILi32EEEEEENS_6half_tENS5_IJlSB_lEEESJ_SK_NS4_8TiledMMAINS4_8MMA_AtomIJNS4_4SM904GMMA25MMA_64x64x16_F32F16F16_SSILNSO_5MajorE0ELSQ_0ELNSO_7ScaleInE1ELSR_1EEEEEENS4_6LayoutINS5_IJNSA_ILi2EEESB_SB_EEENS5_IJSB_NSA_ILi0EEESX_EEEEENS5_IJNS4_10UnderscoreES10_S10_EEEEENS4_13SM90_TMA_LOADENS4_14ComposedLayoutINS4_7SwizzleILi2ELi4ELi3EEENS4_18smem_ptr_flag_bitsILi16EEENSU_INS5_IJNSA_ILi8EEESH_EEENS5_IJSH_SB_EEEEEEEvNS4_8identityES13_S1D_vS1E_EENS_8epilogue10collective6detail29Sm90TmaWarpSpecializedAdapterINS1H_15DefaultEpilogueISJ_SK_SK_NS1G_6thread17LinearCombinationISJ_Li1EffLNS1L_9ScaleType4KindE0ELNS_15FloatRoundStyleE2ESJ_EENS1_15EpilogueDefaultEEEEEvvEEEEvNT_6ParamsE --------------------------
	.section	.nv.constant0._ZN7cutlass13device_kernelINS_4gemm6kernel13GemmUniversalIN4cute5tupleIJiiiiEEENS1_10collective13CollectiveMmaINS1_34MainloopSm90TmaGmmaWarpSpecializedILi14ENS5_IJNS4_1CILi1EEESB_SB_EEENS1_35KernelTmaWarpSpecializedCooperativeEEENS5_IJNSA_ILi192EEENSA_ILi64EEENSA_ILi32EEEEEENS_6half_tENS5_IJlSB_lEEESJ_SK_NS4_8TiledMMAINS4_8MMA_AtomIJNS4_4SM904GMMA25MMA_64x64x16_F32F16F16_SSILNSO_5MajorE0ELSQ_0ELNSO_7ScaleInE1ELSR_1EEEEEENS4_6LayoutINS5_IJNSA_ILi2EEESB_SB_EEENS5_IJSB_NSA_ILi0EEESX_EEEEENS5_IJNS4_10UnderscoreES10_S10_EEEEENS4_13SM90_TMA_LOADENS4_14ComposedLayoutINS4_7SwizzleILi2ELi4ELi3EEENS4_18smem_ptr_flag_bitsILi16EEENSU_INS5_IJNSA_ILi8EEESH_EEENS5_IJSH_SB_EEEEEEEvNS4_8identityES13_S1D_vS1E_EENS_8epilogue10collective6detail29Sm90TmaWarpSpecializedAdapterINS1H_15DefaultEpilogueISJ_SK_SK_NS1G_6thread17LinearCombinationISJ_Li1EffLNS1L_9ScaleType4KindE0ELNS_15FloatRoundStyleE2ESJ_EENS1_15EpilogueDefaultEEEEEvvEEEEvNT_6ParamsE,"a",@progbits
	.sectionflags	@""
	.align	4
.nv.constant0._ZN7cutlass13device_kernelINS_4gemm6kernel13GemmUniversalIN4cute5tupleIJiiiiEEENS1_10collective13CollectiveMmaINS1_34MainloopSm90TmaGmmaWarpSpecializedILi14ENS5_IJNS4_1CILi1EEESB_SB_EEENS1_35KernelTmaWarpSpecializedCooperativeEEENS5_IJNSA_ILi192EEENSA_ILi64EEENSA_ILi32EEEEEENS_6half_tENS5_IJlSB_lEEESJ_SK_NS4_8TiledMMAINS4_8MMA_AtomIJNS4_4SM904GMMA25MMA_64x64x16_F32F16F16_SSILNSO_5MajorE0ELSQ_0ELNSO_7ScaleInE1ELSR_1EEEEEENS4_6LayoutINS5_IJNSA_ILi2EEESB_SB_EEENS5_IJSB_NSA_ILi0EEESX_EEEEENS5_IJNS4_10UnderscoreES10_S10_EEEEENS4_13SM90_TMA_LOADENS4_14ComposedLayoutINS4_7SwizzleILi2ELi4ELi3EEENS4_18smem_ptr_flag_bitsILi16EEENSU_INS5_IJNSA_ILi8EEESH_EEENS5_IJSH_SB_EEEEEEEvNS4_8identityES13_S1D_vS1E_EENS_8epilogue10collective6detail29Sm90TmaWarpSpecializedAdapterINS1H_15DefaultEpilogueISJ_SK_SK_NS1G_6thread17LinearCombinationISJ_Li1EffLNS1L_9ScaleType4KindE0ELNS_15FloatRoundStyleE2ESJ_EENS1_15EpilogueDefaultEEEEEvvEEEEvNT_6ParamsE:
	.zero		1664


//--------------------- SYMBOLS --------------------------

	.type		.nv.reservedSmem.offset0,@object
	.size		.nv.reservedSmem.offset0,0x4
	.type		__assertfail,@function
